//
// Generated by NVIDIA NVVM Compiler
//
// Compiler Build ID: CL-36424714
// Cuda compilation tools, release 13.0, V13.0.88
// Based on NVVM 20.0.0
//

.version 9.0
.target sm_100
.address_size 64

	// .globl	_Z21sum_leibnitz_elementsIfEvPT_mb
// _ZZ19sum_leibnitz_sharedIfEvPT_mmE11shared_data has been demoted
// _ZZ10addRestGpuIfEvPT_S1_mmE11shared_data has been demoted
// _ZZ19sum_leibnitz_sharedIdEvPT_mmE11shared_data has been demoted
// _ZZ10addRestGpuIdEvPT_S1_mmE11shared_data has been demoted

.visible .entry _Z21sum_leibnitz_elementsIfEvPT_mb(
	.param .u64 .ptr .align 1 _Z21sum_leibnitz_elementsIfEvPT_mb_param_0,
	.param .u64 _Z21sum_leibnitz_elementsIfEvPT_mb_param_1,
	.param .u8 _Z21sum_leibnitz_elementsIfEvPT_mb_param_2
)
{
	.reg .pred 	%p<5>;
	.reg .b16 	%rs<2>;
	.reg .b32 	%r<5>;
	.reg .b32 	%f<7>;
	.reg .b64 	%rd<11>;

	ld.param.u64 	%rd4, [_Z21sum_leibnitz_elementsIfEvPT_mb_param_0];
	ld.param.u64 	%rd3, [_Z21sum_leibnitz_elementsIfEvPT_mb_param_1];
	ld.param.s8 	%rs1, [_Z21sum_leibnitz_elementsIfEvPT_mb_param_2];
	cvta.to.global.u64 	%rd1, %rd4;
	mov.u32 	%r2, %ctaid.x;
	mov.u32 	%r3, %ntid.x;
	mov.u32 	%r4, %tid.x;
	mad.lo.s32 	%r1, %r2, %r3, %r4;
	cvt.u64.u32 	%rd5, %r1;
	setp.le.u64 	%p1, %rd3, %rd5;
	mul.wide.u32 	%rd6, %r1, 4;
	add.s64 	%rd2, %rd1, %rd6;
	@%p1 bra 	$L__BB0_2;
	shl.b64 	%rd7, %rd3, 2;
	add.s64 	%rd8, %rd2, %rd7;
	ld.global.f32 	%f1, [%rd8];
	ld.global.f32 	%f2, [%rd2];
	add.f32 	%f3, %f1, %f2;
	st.global.f32 	[%rd2], %f3;
$L__BB0_2:
	setp.ne.s16 	%p2, %rs1, 0;
	setp.ne.s32 	%p3, %r1, 0;
	or.pred  	%p4, %p3, %p2;
	@%p4 bra 	$L__BB0_4;
	shl.b64 	%rd9, %rd3, 3;
	add.s64 	%rd10, %rd1, %rd9;
	ld.global.f32 	%f4, [%rd10];
	ld.global.f32 	%f5, [%rd2];
	add.f32 	%f6, %f4, %f5;
	st.global.f32 	[%rd2], %f6;
$L__BB0_4:
	ret;

}
	// .globl	_Z19sum_leibnitz_sharedIfEvPT_mm
.visible .entry _Z19sum_leibnitz_sharedIfEvPT_mm(
	.param .u64 .ptr .align 1 _Z19sum_leibnitz_sharedIfEvPT_mm_param_0,
	.param .u64 _Z19sum_leibnitz_sharedIfEvPT_mm_param_1,
	.param .u64 _Z19sum_leibnitz_sharedIfEvPT_mm_param_2
)
{
	.reg .pred 	%p<5>;
	.reg .b32 	%r<13>;
	.reg .b32 	%f<6>;
	.reg .b64 	%rd<7>;
	// demoted variable
	.shared .align 4 .b8 _ZZ19sum_leibnitz_sharedIfEvPT_mmE11shared_data[1024];
	ld.param.u64 	%rd2, [_Z19sum_leibnitz_sharedIfEvPT_mm_param_0];
	cvta.to.global.u64 	%rd1, %rd2;
	mov.u32 	%r1, %tid.x;
	mov.u32 	%r2, %ctaid.x;
	mov.u32 	%r12, %ntid.x;
	mad.lo.s32 	%r7, %r2, %r12, %r1;
	mul.wide.u32 	%rd3, %r7, 4;
	add.s64 	%rd4, %rd1, %rd3;
	ld.global.f32 	%f1, [%rd4];
	shl.b32 	%r8, %r1, 2;
	mov.u32 	%r9, _ZZ19sum_leibnitz_sharedIfEvPT_mmE11shared_data;
	add.s32 	%r4, %r9, %r8;
	st.shared.f32 	[%r4], %f1;
	bar.sync 	0;
	setp.lt.u32 	%p1, %r12, 2;
	@%p1 bra 	$L__BB1_4;
$L__BB1_1:
	shr.u32 	%r6, %r12, 1;
	setp.ge.u32 	%p2, %r1, %r6;
	@%p2 bra 	$L__BB1_3;
	shl.b32 	%r10, %r6, 2;
	add.s32 	%r11, %r4, %r10;
	ld.shared.f32 	%f2, [%r11];
	ld.shared.f32 	%f3, [%r4];
	add.f32 	%f4, %f2, %f3;
	st.shared.f32 	[%r4], %f4;
$L__BB1_3:
	bar.sync 	0;
	setp.gt.u32 	%p3, %r12, 3;
	mov.u32 	%r12, %r6;
	@%p3 bra 	$L__BB1_1;
$L__BB1_4:
	setp.ne.s32 	%p4, %r1, 0;
	@%p4 bra 	$L__BB1_6;
	ld.shared.f32 	%f5, [_ZZ19sum_leibnitz_sharedIfEvPT_mmE11shared_data];
	mul.wide.u32 	%rd5, %r2, 4;
	add.s64 	%rd6, %rd1, %rd5;
	st.global.f32 	[%rd6], %f5;
$L__BB1_6:
	ret;

}
	// .globl	_Z10addRestGpuIfEvPT_S1_mm
.visible .entry _Z10addRestGpuIfEvPT_S1_mm(
	.param .u64 .ptr .align 1 _Z10addRestGpuIfEvPT_S1_mm_param_0,
	.param .u64 .ptr .align 1 _Z10addRestGpuIfEvPT_S1_mm_param_1,
	.param .u64 _Z10addRestGpuIfEvPT_S1_mm_param_2,
	.param .u64 _Z10addRestGpuIfEvPT_S1_mm_param_3
)
{
	.reg .pred 	%p<10>;
	.reg .b32 	%r<16>;
	.reg .b32 	%f<12>;
	.reg .b64 	%rd<8>;
	// demoted variable
	.shared .align 4 .b8 _ZZ10addRestGpuIfEvPT_S1_mmE11shared_data[1024];
	ld.param.u64 	%rd3, [_Z10addRestGpuIfEvPT_S1_mm_param_0];
	ld.param.u64 	%rd4, [_Z10addRestGpuIfEvPT_S1_mm_param_1];
	ld.param.u32 	%r15, [_Z10addRestGpuIfEvPT_S1_mm_param_2];
	ld.param.u64 	%rd2, [_Z10addRestGpuIfEvPT_S1_mm_param_3];
	cvta.to.global.u64 	%rd1, %rd3;
	cvta.to.global.u64 	%rd5, %rd4;
	mov.u32 	%r1, %tid.x;
	mul.wide.u32 	%rd6, %r1, 4;
	add.s64 	%rd7, %rd5, %rd6;
	ld.global.f32 	%f1, [%rd7];
	shl.b32 	%r6, %r1, 2;
	mov.u32 	%r7, _ZZ10addRestGpuIfEvPT_S1_mmE11shared_data;
	add.s32 	%r2, %r7, %r6;
	st.shared.f32 	[%r2], %f1;
	bar.sync 	0;
	setp.lt.u32 	%p1, %r15, 2;
	@%p1 bra 	$L__BB2_6;
$L__BB2_1:
	shr.u32 	%r5, %r15, 1;
	setp.ge.u32 	%p2, %r1, %r5;
	@%p2 bra 	$L__BB2_3;
	shl.b32 	%r8, %r5, 2;
	add.s32 	%r9, %r2, %r8;
	ld.shared.f32 	%f2, [%r9];
	ld.shared.f32 	%f3, [%r2];
	add.f32 	%f4, %f2, %f3;
	st.shared.f32 	[%r2], %f4;
$L__BB2_3:
	setp.ne.s32 	%p3, %r1, 0;
	and.b32  	%r10, %r15, 1;
	setp.eq.b32 	%p4, %r10, 1;
	not.pred 	%p5, %p4;
	or.pred  	%p6, %p3, %p5;
	@%p6 bra 	$L__BB2_5;
	shl.b32 	%r11, %r15, 2;
	and.b32  	%r12, %r11, -8;
	add.s32 	%r14, %r7, %r12;
	ld.shared.f32 	%f5, [%r14];
	ld.shared.f32 	%f6, [_ZZ10addRestGpuIfEvPT_S1_mmE11shared_data];
	add.f32 	%f7, %f5, %f6;
	st.shared.f32 	[_ZZ10addRestGpuIfEvPT_S1_mmE11shared_data], %f7;
$L__BB2_5:
	bar.sync 	0;
	setp.gt.u32 	%p7, %r15, 3;
	mov.u32 	%r15, %r5;
	@%p7 bra 	$L__BB2_1;
$L__BB2_6:
	setp.ne.s32 	%p8, %r1, 0;
	@%p8 bra 	$L__BB2_10;
	setp.ne.s64 	%p9, %rd2, 0;
	@%p9 bra 	$L__BB2_9;
	ld.shared.f32 	%f11, [_ZZ10addRestGpuIfEvPT_S1_mmE11shared_data];
	st.global.f32 	[%rd1], %f11;
	bra.uni 	$L__BB2_10;
$L__BB2_9:
	ld.shared.f32 	%f8, [_ZZ10addRestGpuIfEvPT_S1_mmE11shared_data];
	ld.global.f32 	%f9, [%rd1];
	add.f32 	%f10, %f8, %f9;
	st.global.f32 	[%rd1], %f10;
$L__BB2_10:
	ret;

}
	// .globl	_Z21sum_leibnitz_elementsIdEvPT_mb
.visible .entry _Z21sum_leibnitz_elementsIdEvPT_mb(
	.param .u64 .ptr .align 1 _Z21sum_leibnitz_elementsIdEvPT_mb_param_0,
	.param .u64 _Z21sum_leibnitz_elementsIdEvPT_mb_param_1,
	.param .u8 _Z21sum_leibnitz_elementsIdEvPT_mb_param_2
)
{
	.reg .pred 	%p<5>;
	.reg .b16 	%rs<2>;
	.reg .b32 	%r<5>;
	.reg .b64 	%rd<11>;
	.reg .b64 	%fd<7>;

	ld.param.u64 	%rd4, [_Z21sum_leibnitz_elementsIdEvPT_mb_param_0];
	ld.param.u64 	%rd3, [_Z21sum_leibnitz_elementsIdEvPT_mb_param_1];
	ld.param.s8 	%rs1, [_Z21sum_leibnitz_elementsIdEvPT_mb_param_2];
	cvta.to.global.u64 	%rd1, %rd4;
	mov.u32 	%r2, %ctaid.x;
	mov.u32 	%r3, %ntid.x;
	mov.u32 	%r4, %tid.x;
	mad.lo.s32 	%r1, %r2, %r3, %r4;
	cvt.u64.u32 	%rd5, %r1;
	setp.le.u64 	%p1, %rd3, %rd5;
	mul.wide.u32 	%rd6, %r1, 8;
	add.s64 	%rd2, %rd1, %rd6;
	@%p1 bra 	$L__BB3_2;
	shl.b64 	%rd7, %rd3, 3;
	add.s64 	%rd8, %rd2, %rd7;
	ld.global.f64 	%fd1, [%rd8];
	ld.global.f64 	%fd2, [%rd2];
	add.f64 	%fd3, %fd1, %fd2;
	st.global.f64 	[%rd2], %fd3;
$L__BB3_2:
	setp.ne.s16 	%p2, %rs1, 0;
	setp.ne.s32 	%p3, %r1, 0;
	or.pred  	%p4, %p3, %p2;
	@%p4 bra 	$L__BB3_4;
	shl.b64 	%rd9, %rd3, 4;
	add.s64 	%rd10, %rd1, %rd9;
	ld.global.f64 	%fd4, [%rd10];
	ld.global.f64 	%fd5, [%rd2];
	add.f64 	%fd6, %fd4, %fd5;
	st.global.f64 	[%rd2], %fd6;
$L__BB3_4:
	ret;

}
	// .globl	_Z19sum_leibnitz_sharedIdEvPT_mm
.visible .entry _Z19sum_leibnitz_sharedIdEvPT_mm(
	.param .u64 .ptr .align 1 _Z19sum_leibnitz_sharedIdEvPT_mm_param_0,
	.param .u64 _Z19sum_leibnitz_sharedIdEvPT_mm_param_1,
	.param .u64 _Z19sum_leibnitz_sharedIdEvPT_mm_param_2
)
{
	.reg .pred 	%p<5>;
	.reg .b32 	%r<13>;
	.reg .b64 	%rd<7>;
	.reg .b64 	%fd<6>;
	// demoted variable
	.shared .align 8 .b8 _ZZ19sum_leibnitz_sharedIdEvPT_mmE11shared_data[2048];
	ld.param.u64 	%rd2, [_Z19sum_leibnitz_sharedIdEvPT_mm_param_0];
	cvta.to.global.u64 	%rd1, %rd2;
	mov.u32 	%r1, %tid.x;
	mov.u32 	%r2, %ctaid.x;
	mov.u32 	%r12, %ntid.x;
	mad.lo.s32 	%r7, %r2, %r12, %r1;
	mul.wide.u32 	%rd3, %r7, 8;
	add.s64 	%rd4, %rd1, %rd3;
	ld.global.f64 	%fd1, [%rd4];
	shl.b32 	%r8, %r1, 3;
	mov.u32 	%r9, _ZZ19sum_leibnitz_sharedIdEvPT_mmE11shared_data;
	add.s32 	%r4, %r9, %r8;
	st.shared.f64 	[%r4], %fd1;
	bar.sync 	0;
	setp.lt.u32 	%p1, %r12, 2;
	@%p1 bra 	$L__BB4_4;
$L__BB4_1:
	shr.u32 	%r6, %r12, 1;
	setp.ge.u32 	%p2, %r1, %r6;
	@%p2 bra 	$L__BB4_3;
	shl.b32 	%r10, %r6, 3;
	add.s32 	%r11, %r4, %r10;
	ld.shared.f64 	%fd2, [%r11];
	ld.shared.f64 	%fd3, [%r4];
	add.f64 	%fd4, %fd2, %fd3;
	st.shared.f64 	[%r4], %fd4;
$L__BB4_3:
	bar.sync 	0;
	setp.gt.u32 	%p3, %r12, 3;
	mov.u32 	%r12, %r6;
	@%p3 bra 	$L__BB4_1;
$L__BB4_4:
	setp.ne.s32 	%p4, %r1, 0;
	@%p4 bra 	$L__BB4_6;
	ld.shared.f64 	%fd5, [_ZZ19sum_leibnitz_sharedIdEvPT_mmE11shared_data];
	mul.wide.u32 	%rd5, %r2, 8;
	add.s64 	%rd6, %rd1, %rd5;
	st.global.f64 	[%rd6], %fd5;
$L__BB4_6:
	ret;

}
	// .globl	_Z10addRestGpuIdEvPT_S1_mm
.visible .entry _Z10addRestGpuIdEvPT_S1_mm(
	.param .u64 .ptr .align 1 _Z10addRestGpuIdEvPT_S1_mm_param_0,
	.param .u64 .ptr .align 1 _Z10addRestGpuIdEvPT_S1_mm_param_1,
	.param .u64 _Z10addRestGpuIdEvPT_S1_mm_param_2,
	.param .u64 _Z10addRestGpuIdEvPT_S1_mm_param_3
)
{
	.reg .pred 	%p<10>;
	.reg .b32 	%r<16>;
	.reg .b64 	%rd<8>;
	.reg .b64 	%fd<12>;
	// demoted variable
	.shared .align 8 .b8 _ZZ10addRestGpuIdEvPT_S1_mmE11shared_data[2048];
	ld.param.u64 	%rd3, [_Z10addRestGpuIdEvPT_S1_mm_param_0];
	ld.param.u64 	%rd4, [_Z10addRestGpuIdEvPT_S1_mm_param_1];
	ld.param.u32 	%r15, [_Z10addRestGpuIdEvPT_S1_mm_param_2];
	ld.param.u64 	%rd2, [_Z10addRestGpuIdEvPT_S1_mm_param_3];
	cvta.to.global.u64 	%rd1, %rd3;
	cvta.to.global.u64 	%rd5, %rd4;
	mov.u32 	%r1, %tid.x;
	mul.wide.u32 	%rd6, %r1, 8;
	add.s64 	%rd7, %rd5, %rd6;
	ld.global.f64 	%fd1, [%rd7];
	shl.b32 	%r6, %r1, 3;
	mov.u32 	%r7, _ZZ10addRestGpuIdEvPT_S1_mmE11shared_data;
	add.s32 	%r2, %r7, %r6;
	st.shared.f64 	[%r2], %fd1;
	bar.sync 	0;
	setp.lt.u32 	%p1, %r15, 2;
	@%p1 bra 	$L__BB5_6;
$L__BB5_1:
	shr.u32 	%r5, %r15, 1;
	setp.ge.u32 	%p2, %r1, %r5;
	@%p2 bra 	$L__BB5_3;
	shl.b32 	%r8, %r5, 3;
	add.s32 	%r9, %r2, %r8;
	ld.shared.f64 	%fd2, [%r9];
	ld.shared.f64 	%fd3, [%r2];
	add.f64 	%fd4, %fd2, %fd3;
	st.shared.f64 	[%r2], %fd4;
$L__BB5_3:
	setp.ne.s32 	%p3, %r1, 0;
	and.b32  	%r10, %r15, 1;
	setp.eq.b32 	%p4, %r10, 1;
	not.pred 	%p5, %p4;
	or.pred  	%p6, %p3, %p5;
	@%p6 bra 	$L__BB5_5;
	shl.b32 	%r11, %r15, 3;
	and.b32  	%r12, %r11, -16;
	add.s32 	%r14, %r7, %r12;
	ld.shared.f64 	%fd5, [%r14];
	ld.shared.f64 	%fd6, [_ZZ10addRestGpuIdEvPT_S1_mmE11shared_data];
	add.f64 	%fd7, %fd5, %fd6;
	st.shared.f64 	[_ZZ10addRestGpuIdEvPT_S1_mmE11shared_data], %fd7;
$L__BB5_5:
	bar.sync 	0;
	setp.gt.u32 	%p7, %r15, 3;
	mov.u32 	%r15, %r5;
	@%p7 bra 	$L__BB5_1;
$L__BB5_6:
	setp.ne.s32 	%p8, %r1, 0;
	@%p8 bra 	$L__BB5_10;
	setp.ne.s64 	%p9, %rd2, 0;
	@%p9 bra 	$L__BB5_9;
	ld.shared.f64 	%fd11, [_ZZ10addRestGpuIdEvPT_S1_mmE11shared_data];
	st.global.f64 	[%rd1], %fd11;
	bra.uni 	$L__BB5_10;
$L__BB5_9:
	ld.shared.f64 	%fd8, [_ZZ10addRestGpuIdEvPT_S1_mmE11shared_data];
	ld.global.f64 	%fd9, [%rd1];
	add.f64 	%fd10, %fd8, %fd9;
	st.global.f64 	[%rd1], %fd10;
$L__BB5_10:
	ret;

}


// ===== COMPILED SASS (sm_100) =====

	.target	sm_100

	.elftype	@"ET_EXEC"


//--------------------- .note.nv.tkinfo           --------------------------
	.section	.note.nv.tkinfo,"",@"SHT_NOTE"
	.sectionflags	@"SHF_NOTE_NV_TKINFO"
	.tkinfo
        /*0018*/ 	.word	0x00000002
        /*0030*/ 	.string	""
        /*0030*/ 	.string	"ptxas"
        /*0030*/ 	.string	"Cuda compilation tools, release 13.0, V13.0.88"
        /*0030*/ 	.string	"Build cuda_13.0.r13.0/compiler.36424714_0"
        /*0030*/ 	.string	"-arch sm_100 -m 64 "



//--------------------- .note.nv.cuinfo           --------------------------
	.section	.note.nv.cuinfo,"",@"SHT_NOTE"
	.sectionflags	@"SHF_NOTE_NV_CUINFO"
        /*0018*/ 	.short	0x0002
        /*001a*/ 	.short	0x0064
        /*001c*/ 	.short	0x0082
	.zero		2


//--------------------- .nv.info                  --------------------------
	.section	.nv.info,"",@"SHT_CUDA_INFO"
	.align	4


	//----- nvinfo : EIATTR_REGCOUNT
	.align		4
        /*0000*/ 	.byte	0x04, 0x2f
        /*0002*/ 	.short	(.L_1 - .L_0)
	.align		4
.L_0:
        /*0004*/ 	.word	index@(_Z21sum_leibnitz_elementsIfEvPT_mb)
        /*0008*/ 	.word	0x0000000e


	//----- nvinfo : EIATTR_FRAME_SIZE
	.align		4
.L_1:
        /*000c*/ 	.byte	0x04, 0x11
        /*000e*/ 	.short	(.L_3 - .L_2)
	.align		4
.L_2:
        /*0010*/ 	.word	index@(_Z21sum_leibnitz_elementsIfEvPT_mb)
        /*0014*/ 	.word	0x00000000


	//----- nvinfo : EIATTR_REGCOUNT
	.align		4
.L_3:
        /*0018*/ 	.byte	0x04, 0x2f
        /*001a*/ 	.short	(.L_5 - .L_4)
	.align		4
.L_4:
        /*001c*/ 	.word	index@(_Z19sum_leibnitz_sharedIfEvPT_mm)
        /*0020*/ 	.word	0x0000000b


	//----- nvinfo : EIATTR_FRAME_SIZE
	.align		4
.L_5:
        /*0024*/ 	.byte	0x04, 0x11
        /*0026*/ 	.short	(.L_7 - .L_6)
	.align		4
.L_6:
        /*0028*/ 	.word	index@(_Z19sum_leibnitz_sharedIfEvPT_mm)
        /*002c*/ 	.word	0x00000000


	//----- nvinfo : EIATTR_REGCOUNT
	.align		4
.L_7:
        /*0030*/ 	.byte	0x04, 0x2f
        /*0032*/ 	.short	(.L_9 - .L_8)
	.align		4
.L_8:
        /*0034*/ 	.word	index@(_Z10addRestGpuIfEvPT_S1_mm)
        /*0038*/ 	.word	0x0000000c


	//----- nvinfo : EIATTR_FRAME_SIZE
	.align		4
.L_9:
        /*003c*/ 	.byte	0x04, 0x11
        /*003e*/ 	.short	(.L_11 - .L_10)
	.align		4
.L_10:
        /*0040*/ 	.word	index@(_Z10addRestGpuIfEvPT_S1_mm)
        /*0044*/ 	.word	0x00000000


	//----- nvinfo : EIATTR_REGCOUNT
	.align		4
.L_11:
        /*0048*/ 	.byte	0x04, 0x2f
        /*004a*/ 	.short	(.L_13 - .L_12)
	.align		4
.L_12:
        /*004c*/ 	.word	index@(_Z21sum_leibnitz_elementsIdEvPT_mb)
        /*0050*/ 	.word	0x00000010


	//----- nvinfo : EIATTR_FRAME_SIZE
	.align		4
.L_13:
        /*0054*/ 	.byte	0x04, 0x11
        /*0056*/ 	.short	(.L_15 - .L_14)
	.align		4
.L_14:
        /*0058*/ 	.word	index@(_Z21sum_leibnitz_elementsIdEvPT_mb)
        /*005c*/ 	.word	0x00000000


	//----- nvinfo : EIATTR_REGCOUNT
	.align		4
.L_15:
        /*0060*/ 	.byte	0x04, 0x2f
        /*0062*/ 	.short	(.L_17 - .L_16)
	.align		4
.L_16:
        /*0064*/ 	.word	index@(_Z19sum_leibnitz_sharedIdEvPT_mm)
        /*0068*/ 	.word	0x0000000d


	//----- nvinfo : EIATTR_FRAME_SIZE
	.align		4
.L_17:
        /*006c*/ 	.byte	0x04, 0x11
        /*006e*/ 	.short	(.L_19 - .L_18)
	.align		4
.L_18:
        /*0070*/ 	.word	index@(_Z19sum_leibnitz_sharedIdEvPT_mm)
        /*0074*/ 	.word	0x00000000


	//----- nvinfo : EIATTR_REGCOUNT
	.align		4
.L_19:
        /*0078*/ 	.byte	0x04, 0x2f
        /*007a*/ 	.short	(.L_21 - .L_20)
	.align		4
.L_20:
        /*007c*/ 	.word	index@(_Z10addRestGpuIdEvPT_S1_mm)
        /*0080*/ 	.word	0x0000000e


	//----- nvinfo : EIATTR_FRAME_SIZE
	.align		4
.L_21:
        /*0084*/ 	.byte	0x04, 0x11
        /*0086*/ 	.short	(.L_23 - .L_22)
	.align		4
.L_22:
        /*0088*/ 	.word	index@(_Z10addRestGpuIdEvPT_S1_mm)
        /*008c*/ 	.word	0x00000000


	//----- nvinfo : EIATTR_MIN_STACK_SIZE
	.align		4
.L_23:
        /*0090*/ 	.byte	0x04, 0x12
        /*0092*/ 	.short	(.L_25 - .L_24)
	.align		4
.L_24:
        /*0094*/ 	.word	index@(_Z10addRestGpuIdEvPT_S1_mm)
        /*0098*/ 	.word	0x00000000


	//----- nvinfo : EIATTR_MIN_STACK_SIZE
	.align		4
.L_25:
        /*009c*/ 	.byte	0x04, 0x12
        /*009e*/ 	.short	(.L_27 - .L_26)
	.align		4
.L_26:
        /*00a0*/ 	.word	index@(_Z19sum_leibnitz_sharedIdEvPT_mm)
        /*00a4*/ 	.word	0x00000000


	//----- nvinfo : EIATTR_MIN_STACK_SIZE
	.align		4
.L_27:
        /*00a8*/ 	.byte	0x04, 0x12
        /*00aa*/ 	.short	(.L_29 - .L_28)
	.align		4
.L_28:
        /*00ac*/ 	.word	index@(_Z21sum_leibnitz_elementsIdEvPT_mb)
        /*00b0*/ 	.word	0x00000000


	//----- nvinfo : EIATTR_MIN_STACK_SIZE
	.align		4
.L_29:
        /*00b4*/ 	.byte	0x04, 0x12
        /*00b6*/ 	.short	(.L_31 - .L_30)
	.align		4
.L_30:
        /*00b8*/ 	.word	index@(_Z10addRestGpuIfEvPT_S1_mm)
        /*00bc*/ 	.word	0x00000000


	//----- nvinfo : EIATTR_MIN_STACK_SIZE
	.align		4
.L_31:
        /*00c0*/ 	.byte	0x04, 0x12
        /*00c2*/ 	.short	(.L_33 - .L_32)
	.align		4
.L_32:
        /*00c4*/ 	.word	index@(_Z19sum_leibnitz_sharedIfEvPT_mm)
        /*00c8*/ 	.word	0x00000000


	//----- nvinfo : EIATTR_MIN_STACK_SIZE
	.align		4
.L_33:
        /*00cc*/ 	.byte	0x04, 0x12
        /*00ce*/ 	.short	(.L_35 - .L_34)
	.align		4
.L_34:
        /*00d0*/ 	.word	index@(_Z21sum_leibnitz_elementsIfEvPT_mb)
        /*00d4*/ 	.word	0x00000000
.L_35:


//--------------------- .nv.compat                --------------------------
	.section	.nv.compat,"",@"SHT_CUDA_COMPAT_INFO"
	.align	4
        /*0000*/ 	.byte	0x02, 0x09, 0x00, 0x00, 0x02, 0x02, 0x01, 0x00, 0x02, 0x05, 0x05, 0x00, 0x03, 0x07, 0x01, 0x01
        /*0010*/ 	.byte	0x02, 0x03, 0x00, 0x00, 0x02, 0x06, 0x01, 0x00, 0x04, 0x0b, 0x08, 0x00, 0x01, 0x00, 0x00, 0x00
        /*0020*/ 	.byte	0x00, 0x00, 0x00, 0x00


//--------------------- .nv.info._Z10addRestGpuIdEvPT_S1_mm --------------------------
	.section	.nv.info._Z10addRestGpuIdEvPT_S1_mm,"",@"SHT_CUDA_INFO"
	.sectionflags	@""
	.align	4


	//----- nvinfo : EIATTR_CUDA_API_VERSION
	.align		4
        /*0000*/ 	.byte	0x04, 0x37
        /*0002*/ 	.short	(.L_37 - .L_36)
.L_36:
        /*0004*/ 	.word	0x00000082


	//----- nvinfo : EIATTR_KPARAM_INFO
	.align		4
.L_37:
        /*0008*/ 	.byte	0x04, 0x17
        /*000a*/ 	.short	(.L_39 - .L_38)
.L_38:
        /*000c*/ 	.word	0x00000000
        /*0010*/ 	.short	0x0003
        /*0012*/ 	.short	0x0018
        /*0014*/ 	.byte	0x00, 0xf0, 0x21, 0x00


	//----- nvinfo : EIATTR_KPARAM_INFO
	.align		4
.L_39:
        /*0018*/ 	.byte	0x04, 0x17
        /*001a*/ 	.short	(.L_41 - .L_40)
.L_40:
        /*001c*/ 	.word	0x00000000
        /*0020*/ 	.short	0x0002
        /*0022*/ 	.short	0x0010
        /*0024*/ 	.byte	0x00, 0xf0, 0x21, 0x00


	//----- nvinfo : EIATTR_KPARAM_INFO
	.align		4
.L_41:
        /*0028*/ 	.byte	0x04, 0x17
        /*002a*/ 	.short	(.L_43 - .L_42)
.L_42:
        /*002c*/ 	.word	0x00000000
        /*0030*/ 	.short	0x0001
        /*0032*/ 	.short	0x0008
        /*0034*/ 	.byte	0x00, 0xf5, 0x21, 0x00


	//----- nvinfo : EIATTR_KPARAM_INFO
	.align		4
.L_43:
        /*0038*/ 	.byte	0x04, 0x17
        /*003a*/ 	.short	(.L_45 - .L_44)
.L_44:
        /*003c*/ 	.word	0x00000000
        /*0040*/ 	.short	0x0000
        /*0042*/ 	.short	0x0000
        /*0044*/ 	.byte	0x00, 0xf5, 0x21, 0x00


	//----- nvinfo : EIATTR_SPARSE_MMA_MASK
	.align		4
.L_45:
        /*0048*/ 	.byte	0x03, 0x50
        /*004a*/ 	.short	0x0000


	//----- nvinfo : EIATTR_MAXREG_COUNT
	.align		4
        /*004c*/ 	.byte	0x03, 0x1b
        /*004e*/ 	.short	0x00ff


	//----- nvinfo : EIATTR_NUM_BARRIERS
	.align		4
        /*0050*/ 	.byte	0x02, 0x4c
        /*0052*/ 	.byte	0x01
	.zero		1


	//----- nvinfo : EIATTR_MERCURY_ISA_VERSION
	.align		4
        /*0054*/ 	.byte	0x03, 0x5f
        /*0056*/ 	.short	0x0101


	//----- nvinfo : EIATTR_VRC_CTA_INIT_COUNT
	.align		4
        /*0058*/ 	.byte	0x02, 0x4a
	.zero		1
	.zero		1


	//----- nvinfo : EIATTR_EXIT_INSTR_OFFSETS
	.align		4
        /*005c*/ 	.byte	0x04, 0x1c
        /*005e*/ 	.short	(.L_47 - .L_46)


	//   ....[0]....
.L_46:
        /*0060*/ 	.word	0x000002f0


	//   ....[1]....
        /*0064*/ 	.word	0x000003a0


	//   ....[2]....
        /*0068*/ 	.word	0x00000430


	//----- nvinfo : EIATTR_CRS_STACK_SIZE
	.align		4
.L_47:
        /*006c*/ 	.byte	0x04, 0x1e
        /*006e*/ 	.short	(.L_49 - .L_48)
.L_48:
        /*0070*/ 	.word	0x00000000


	//----- nvinfo : EIATTR_CBANK_PARAM_SIZE
	.align		4
.L_49:
        /*0074*/ 	.byte	0x03, 0x19
        /*0076*/ 	.short	0x0020


	//----- nvinfo : EIATTR_PARAM_CBANK
	.align		4
        /*0078*/ 	.byte	0x04, 0x0a
        /*007a*/ 	.short	(.L_51 - .L_50)
	.align		4
.L_50:
        /*007c*/ 	.word	index@(.nv.constant0._Z10addRestGpuIdEvPT_S1_mm)
        /*0080*/ 	.short	0x0380
        /*0082*/ 	.short	0x0020


	//----- nvinfo : EIATTR_SW_WAR
	.align		4
.L_51:
        /*0084*/ 	.byte	0x04, 0x36
        /*0086*/ 	.short	(.L_53 - .L_52)
.L_52:
        /*0088*/ 	.word	0x00000008
.L_53:


//--------------------- .nv.info._Z19sum_leibnitz_sharedIdEvPT_mm --------------------------
	.section	.nv.info._Z19sum_leibnitz_sharedIdEvPT_mm,"",@"SHT_CUDA_INFO"
	.sectionflags	@""
	.align	4


	//----- nvinfo : EIATTR_CUDA_API_VERSION
	.align		4
        /*0000*/ 	.byte	0x04, 0x37
        /*0002*/ 	.short	(.L_55 - .L_54)
.L_54:
        /*0004*/ 	.word	0x00000082


	//----- nvinfo : EIATTR_KPARAM_INFO
	.align		4
.L_55:
        /*0008*/ 	.byte	0x04, 0x17
        /*000a*/ 	.short	(.L_57 - .L_56)
.L_56:
        /*000c*/ 	.word	0x00000000
        /*0010*/ 	.short	0x0002
        /*0012*/ 	.short	0x0010
        /*0014*/ 	.byte	0x00, 0xf0, 0x21, 0x00


	//----- nvinfo : EIATTR_KPARAM_INFO
	.align		4
.L_57:
        /*0018*/ 	.byte	0x04, 0x17
        /*001a*/ 	.short	(.L_59 - .L_58)
.L_58:
        /*001c*/ 	.word	0x00000000
        /*0020*/ 	.short	0x0001
        /*0022*/ 	.short	0x0008
        /*0024*/ 	.byte	0x00, 0xf0, 0x21, 0x00


	//----- nvinfo : EIATTR_KPARAM_INFO
	.align		4
.L_59:
        /*0028*/ 	.byte	0x04, 0x17
        /*002a*/ 	.short	(.L_61 - .L_60)
.L_60:
        /*002c*/ 	.word	0x00000000
        /*0030*/ 	.short	0x0000
        /*0032*/ 	.short	0x0000
        /*0034*/ 	.byte	0x00, 0xf5, 0x21, 0x00


	//----- nvinfo : EIATTR_SPARSE_MMA_MASK
	.align		4
.L_61:
        /*0038*/ 	.byte	0x03, 0x50
        /*003a*/ 	.short	0x0000


	//----- nvinfo : EIATTR_MAXREG_COUNT
	.align		4
        /*003c*/ 	.byte	0x03, 0x1b
        /*003e*/ 	.short	0x00ff


	//----- nvinfo : EIATTR_NUM_BARRIERS
	.align		4
        /*0040*/ 	.byte	0x02, 0x4c
        /*0042*/ 	.byte	0x01
	.zero		1


	//----- nvinfo : EIATTR_MERCURY_ISA_VERSION
	.align		4
        /*0044*/ 	.byte	0x03, 0x5f
        /*0046*/ 	.short	0x0101


	//----- nvinfo : EIATTR_VRC_CTA_INIT_COUNT
	.align		4
        /*0048*/ 	.byte	0x02, 0x4a
	.zero		1
	.zero		1


	//----- nvinfo : EIATTR_EXIT_INSTR_OFFSETS
	.align		4
        /*004c*/ 	.byte	0x04, 0x1c
        /*004e*/ 	.short	(.L_63 - .L_62)


	//   ....[0]....
.L_62:
        /*0050*/ 	.word	0x000001e0


	//   ....[1]....
        /*0054*/ 	.word	0x00000260


	//----- nvinfo : EIATTR_CBANK_PARAM_SIZE
	.align		4
.L_63:
        /*0058*/ 	.byte	0x03, 0x19
        /*005a*/ 	.short	0x0018


	//----- nvinfo : EIATTR_PARAM_CBANK
	.align		4
        /*005c*/ 	.byte	0x04, 0x0a
        /*005e*/ 	.short	(.L_65 - .L_64)
	.align		4
.L_64:
        /*0060*/ 	.word	index@(.nv.constant0._Z19sum_leibnitz_sharedIdEvPT_mm)
        /*0064*/ 	.short	0x0380
        /*0066*/ 	.short	0x0018


	//----- nvinfo : EIATTR_SW_WAR
	.align		4
.L_65:
        /*0068*/ 	.byte	0x04, 0x36
        /*006a*/ 	.short	(.L_67 - .L_66)
.L_66:
        /*006c*/ 	.word	0x00000008
.L_67:


//--------------------- .nv.info._Z21sum_leibnitz_elementsIdEvPT_mb --------------------------
	.section	.nv.info._Z21sum_leibnitz_elementsIdEvPT_mb,"",@"SHT_CUDA_INFO"
	.sectionflags	@""
	.align	4


	//----- nvinfo : EIATTR_CUDA_API_VERSION
	.align		4
        /*0000*/ 	.byte	0x04, 0x37
        /*0002*/ 	.short	(.L_69 - .L_68)
.L_68:
        /*0004*/ 	.word	0x00000082


	//----- nvinfo : EIATTR_KPARAM_INFO
	.align		4
.L_69:
        /*0008*/ 	.byte	0x04, 0x17
        /*000a*/ 	.short	(.L_71 - .L_70)
.L_70:
        /*000c*/ 	.word	0x00000000
        /*0010*/ 	.short	0x0002
        /*0012*/ 	.short	0x0010
        /*0014*/ 	.byte	0x00, 0xf0, 0x05, 0x00


	//----- nvinfo : EIATTR_KPARAM_INFO
	.align		4
.L_71:
        /*0018*/ 	.byte	0x04, 0x17
        /*001a*/ 	.short	(.L_73 - .L_72)
.L_72:
        /*001c*/ 	.word	0x00000000
        /*0020*/ 	.short	0x0001
        /*0022*/ 	.short	0x0008
        /*0024*/ 	.byte	0x00, 0xf0, 0x21, 0x00


	//----- nvinfo : EIATTR_KPARAM_INFO
	.align		4
.L_73:
        /*0028*/ 	.byte	0x04, 0x17
        /*002a*/ 	.short	(.L_75 - .L_74)
.L_74:
        /*002c*/ 	.word	0x00000000
        /*0030*/ 	.short	0x0000
        /*0032*/ 	.short	0x0000
        /*0034*/ 	.byte	0x00, 0xf5, 0x21, 0x00


	//----- nvinfo : EIATTR_SPARSE_MMA_MASK
	.align		4
.L_75:
        /*0038*/ 	.byte	0x03, 0x50
        /*003a*/ 	.short	0x0000


	//----- nvinfo : EIATTR_MAXREG_COUNT
	.align		4
        /*003c*/ 	.byte	0x03, 0x1b
        /*003e*/ 	.short	0x00ff


	//----- nvinfo : EIATTR_MERCURY_ISA_VERSION
	.align		4
        /*0040*/ 	.byte	0x03, 0x5f
        /*0042*/ 	.short	0x0101


	//----- nvinfo : EIATTR_VRC_CTA_INIT_COUNT
	.align		4
        /*0044*/ 	.byte	0x02, 0x4a
	.zero		1
	.zero		1


	//----- nvinfo : EIATTR_EXIT_INSTR_OFFSETS
	.align		4
        /*0048*/ 	.byte	0x04, 0x1c
        /*004a*/ 	.short	(.L_77 - .L_76)


	//   ....[0]....
.L_76:
        /*004c*/ 	.word	0x00000150


	//   ....[1]....
        /*0050*/ 	.word	0x000001d0


	//----- nvinfo : EIATTR_CBANK_PARAM_SIZE
	.align		4
.L_77:
        /*0054*/ 	.byte	0x03, 0x19
        /*0056*/ 	.short	0x0011


	//----- nvinfo : EIATTR_PARAM_CBANK
	.align		4
        /*0058*/ 	.byte	0x04, 0x0a
        /*005a*/ 	.short	(.L_79 - .L_78)
	.align		4
.L_78:
        /*005c*/ 	.word	index@(.nv.constant0._Z21sum_leibnitz_elementsIdEvPT_mb)
        /*0060*/ 	.short	0x0380
        /*0062*/ 	.short	0x0011


	//----- nvinfo : EIATTR_SW_WAR
	.align		4
.L_79:
        /*0064*/ 	.byte	0x04, 0x36
        /*0066*/ 	.short	(.L_81 - .L_80)
.L_80:
        /*0068*/ 	.word	0x00000008
.L_81:


//--------------------- .nv.info._Z10addRestGpuIfEvPT_S1_mm --------------------------
	.section	.nv.info._Z10addRestGpuIfEvPT_S1_mm,"",@"SHT_CUDA_INFO"
	.sectionflags	@""
	.align	4


	//----- nvinfo : EIATTR_CUDA_API_VERSION
	.align		4
        /*0000*/ 	.byte	0x04, 0x37
        /*0002*/ 	.short	(.L_83 - .L_82)
.L_82:
        /*0004*/ 	.word	0x00000082


	//----- nvinfo : EIATTR_KPARAM_INFO
	.align		4
.L_83:
        /*0008*/ 	.byte	0x04, 0x17
        /*000a*/ 	.short	(.L_85 - .L_84)
.L_84:
        /*000c*/ 	.word	0x00000000
        /*0010*/ 	.short	0x0003
        /*0012*/ 	.short	0x0018
        /*0014*/ 	.byte	0x00, 0xf0, 0x21, 0x00


	//----- nvinfo : EIATTR_KPARAM_INFO
	.align		4
.L_85:
        /*0018*/ 	.byte	0x04, 0x17
        /*001a*/ 	.short	(.L_87 - .L_86)
.L_86:
        /*001c*/ 	.word	0x00000000
        /*0020*/ 	.short	0x0002
        /*0022*/ 	.short	0x0010
        /*0024*/ 	.byte	0x00, 0xf0, 0x21, 0x00


	//----- nvinfo : EIATTR_KPARAM_INFO
	.align		4
.L_87:
        /*0028*/ 	.byte	0x04, 0x17
        /*002a*/ 	.short	(.L_89 - .L_88)
.L_88:
        /*002c*/ 	.word	0x00000000
        /*0030*/ 	.short	0x0001
        /*0032*/ 	.short	0x0008
        /*0034*/ 	.byte	0x00, 0xf5, 0x21, 0x00


	//----- nvinfo : EIATTR_KPARAM_INFO
	.align		4
.L_89:
        /*0038*/ 	.byte	0x04, 0x17
        /*003a*/ 	.short	(.L_91 - .L_90)
.L_90:
        /*003c*/ 	.word	0x00000000
        /*0040*/ 	.short	0x0000
        /*0042*/ 	.short	0x0000
        /*0044*/ 	.byte	0x00, 0xf5, 0x21, 0x00


	//----- nvinfo : EIATTR_SPARSE_MMA_MASK
	.align		4
.L_91:
        /*0048*/ 	.byte	0x03, 0x50
        /*004a*/ 	.short	0x0000


	//----- nvinfo : EIATTR_MAXREG_COUNT
	.align		4
        /*004c*/ 	.byte	0x03, 0x1b
        /*004e*/ 	.short	0x00ff


	//----- nvinfo : EIATTR_NUM_BARRIERS
	.align		4
        /*0050*/ 	.byte	0x02, 0x4c
        /*0052*/ 	.byte	0x01
	.zero		1


	//----- nvinfo : EIATTR_MERCURY_ISA_VERSION
	.align		4
        /*0054*/ 	.byte	0x03, 0x5f
        /*0056*/ 	.short	0x0101


	//----- nvinfo : EIATTR_VRC_CTA_INIT_COUNT
	.align		4
        /*0058*/ 	.byte	0x02, 0x4a
	.zero		1
	.zero		1


	//----- nvinfo : EIATTR_EXIT_INSTR_OFFSETS
	.align		4
        /*005c*/ 	.byte	0x04, 0x1c
        /*005e*/ 	.short	(.L_93 - .L_92)


	//   ....[0]....
.L_92:
        /*0060*/ 	.word	0x000002f0


	//   ....[1]....
        /*0064*/ 	.word	0x000003a0


	//   ....[2]....
        /*0068*/ 	.word	0x00000430


	//----- nvinfo : EIATTR_CRS_STACK_SIZE
	.align		4
.L_93:
        /*006c*/ 	.byte	0x04, 0x1e
        /*006e*/ 	.short	(.L_95 - .L_94)
.L_94:
        /*0070*/ 	.word	0x00000000


	//----- nvinfo : EIATTR_CBANK_PARAM_SIZE
	.align		4
.L_95:
        /*0074*/ 	.byte	0x03, 0x19
        /*0076*/ 	.short	0x0020


	//----- nvinfo : EIATTR_PARAM_CBANK
	.align		4
        /*0078*/ 	.byte	0x04, 0x0a
        /*007a*/ 	.short	(.L_97 - .L_96)
	.align		4
.L_96:
        /*007c*/ 	.word	index@(.nv.constant0._Z10addRestGpuIfEvPT_S1_mm)
        /*0080*/ 	.short	0x0380
        /*0082*/ 	.short	0x0020


	//----- nvinfo : EIATTR_SW_WAR
	.align		4
.L_97:
        /*0084*/ 	.byte	0x04, 0x36
        /*0086*/ 	.short	(.L_99 - .L_98)
.L_98:
        /*0088*/ 	.word	0x00000008
.L_99:


//--------------------- .nv.info._Z19sum_leibnitz_sharedIfEvPT_mm --------------------------
	.section	.nv.info._Z19sum_leibnitz_sharedIfEvPT_mm,"",@"SHT_CUDA_INFO"
	.sectionflags	@""
	.align	4


	//----- nvinfo : EIATTR_CUDA_API_VERSION
	.align		4
        /*0000*/ 	.byte	0x04, 0x37
        /*0002*/ 	.short	(.L_101 - .L_100)
.L_100:
        /*0004*/ 	.word	0x00000082


	//----- nvinfo : EIATTR_KPARAM_INFO
	.align		4
.L_101:
        /*0008*/ 	.byte	0x04, 0x17
        /*000a*/ 	.short	(.L_103 - .L_102)
.L_102:
        /*000c*/ 	.word	0x00000000
        /*0010*/ 	.short	0x0002
        /*0012*/ 	.short	0x0010
        /*0014*/ 	.byte	0x00, 0xf0, 0x21, 0x00


	//----- nvinfo : EIATTR_KPARAM_INFO
	.align		4
.L_103:
        /*0018*/ 	.byte	0x04, 0x17
        /*001a*/ 	.short	(.L_105 - .L_104)
.L_104:
        /*001c*/ 	.word	0x00000000
        /*0020*/ 	.short	0x0001
        /*0022*/ 	.short	0x0008
        /*0024*/ 	.byte	0x00, 0xf0, 0x21, 0x00


	//----- nvinfo : EIATTR_KPARAM_INFO
	.align		4
.L_105:
        /*0028*/ 	.byte	0x04, 0x17
        /*002a*/ 	.short	(.L_107 - .L_106)
.L_106:
        /*002c*/ 	.word	0x00000000
        /*0030*/ 	.short	0x0000
        /*0032*/ 	.short	0x0000
        /*0034*/ 	.byte	0x00, 0xf5, 0x21, 0x00


	//----- nvinfo : EIATTR_SPARSE_MMA_MASK
	.align		4
.L_107:
        /*0038*/ 	.byte	0x03, 0x50
        /*003a*/ 	.short	0x0000


	//----- nvinfo : EIATTR_MAXREG_COUNT
	.align		4
        /*003c*/ 	.byte	0x03, 0x1b
        /*003e*/ 	.short	0x00ff


	//----- nvinfo : EIATTR_NUM_BARRIERS
	.align		4
        /*0040*/ 	.byte	0x02, 0x4c
        /*0042*/ 	.byte	0x01
	.zero		1


	//----- nvinfo : EIATTR_MERCURY_ISA_VERSION
	.align		4
        /*0044*/ 	.byte	0x03, 0x5f
        /*0046*/ 	.short	0x0101


	//----- nvinfo : EIATTR_VRC_CTA_INIT_COUNT
	.align		4
        /*0048*/ 	.byte	0x02, 0x4a
	.zero		1
	.zero		1


	//----- nvinfo : EIATTR_EXIT_INSTR_OFFSETS
	.align		4
        /*004c*/ 	.byte	0x04, 0x1c
        /*004e*/ 	.short	(.L_109 - .L_108)


	//   ....[0]....
.L_108:
        /*0050*/ 	.word	0x000001e0


	//   ....[1]....
        /*0054*/ 	.word	0x00000260


	//----- nvinfo : EIATTR_CBANK_PARAM_SIZE
	.align		4
.L_109:
        /*0058*/ 	.byte	0x03, 0x19
        /*005a*/ 	.short	0x0018


	//----- nvinfo : EIATTR_PARAM_CBANK
	.align		4
        /*005c*/ 	.byte	0x04, 0x0a
        /*005e*/ 	.short	(.L_111 - .L_110)
	.align		4
.L_110:
        /*0060*/ 	.word	index@(.nv.constant0._Z19sum_leibnitz_sharedIfEvPT_mm)
        /*0064*/ 	.short	0x0380
        /*0066*/ 	.short	0x0018


	//----- nvinfo : EIATTR_SW_WAR
	.align		4
.L_111:
        /*0068*/ 	.byte	0x04, 0x36
        /*006a*/ 	.short	(.L_113 - .L_112)
.L_112:
        /*006c*/ 	.word	0x00000008
.L_113:


//--------------------- .nv.info._Z21sum_leibnitz_elementsIfEvPT_mb --------------------------
	.section	.nv.info._Z21sum_leibnitz_elementsIfEvPT_mb,"",@"SHT_CUDA_INFO"
	.sectionflags	@""
	.align	4


	//----- nvinfo : EIATTR_CUDA_API_VERSION
	.align		4
        /*0000*/ 	.byte	0x04, 0x37
        /*0002*/ 	.short	(.L_115 - .L_114)
.L_114:
        /*0004*/ 	.word	0x00000082


	//----- nvinfo : EIATTR_KPARAM_INFO
	.align		4
.L_115:
        /*0008*/ 	.byte	0x04, 0x17
        /*000a*/ 	.short	(.L_117 - .L_116)
.L_116:
        /*000c*/ 	.word	0x00000000
        /*0010*/ 	.short	0x0002
        /*0012*/ 	.short	0x0010
        /*0014*/ 	.byte	0x00, 0xf0, 0x05, 0x00


	//----- nvinfo : EIATTR_KPARAM_INFO
	.align		4
.L_117:
        /*0018*/ 	.byte	0x04, 0x17
        /*001a*/ 	.short	(.L_119 - .L_118)
.L_118:
        /*001c*/ 	.word	0x00000000
        /*0020*/ 	.short	0x0001
        /*0022*/ 	.short	0x0008
        /*0024*/ 	.byte	0x00, 0xf0, 0x21, 0x00


	//----- nvinfo : EIATTR_KPARAM_INFO
	.align		4
.L_119:
        /*0028*/ 	.byte	0x04, 0x17
        /*002a*/ 	.short	(.L_121 - .L_120)
.L_120:
        /*002c*/ 	.word	0x00000000
        /*0030*/ 	.short	0x0000
        /*0032*/ 	.short	0x0000
        /*0034*/ 	.byte	0x00, 0xf5, 0x21, 0x00


	//----- nvinfo : EIATTR_SPARSE_MMA_MASK
	.align		4
.L_121:
        /*0038*/ 	.byte	0x03, 0x50
        /*003a*/ 	.short	0x0000


	//----- nvinfo : EIATTR_MAXREG_COUNT
	.align		4
        /*003c*/ 	.byte	0x03, 0x1b
        /*003e*/ 	.short	0x00ff


	//----- nvinfo : EIATTR_MERCURY_ISA_VERSION
	.align		4
        /*0040*/ 	.byte	0x03, 0x5f
        /*0042*/ 	.short	0x0101


	//----- nvinfo : EIATTR_VRC_CTA_INIT_COUNT
	.align		4
        /*0044*/ 	.byte	0x02, 0x4a
	.zero		1
	.zero		1


	//----- nvinfo : EIATTR_EXIT_INSTR_OFFSETS
	.align		4
        /*0048*/ 	.byte	0x04, 0x1c
        /*004a*/ 	.short	(.L_123 - .L_122)


	//   ....[0]....
.L_122:
        /*004c*/ 	.word	0x00000150


	//   ....[1]....
        /*0050*/ 	.word	0x000001d0


	//----- nvinfo : EIATTR_CBANK_PARAM_SIZE
	.align		4
.L_123:
        /*0054*/ 	.byte	0x03, 0x19
        /*0056*/ 	.short	0x0011


	//----- nvinfo : EIATTR_PARAM_CBANK
	.align		4
        /*0058*/ 	.byte	0x04, 0x0a
        /*005a*/ 	.short	(.L_125 - .L_124)
	.align		4
.L_124:
        /*005c*/ 	.word	index@(.nv.constant0._Z21sum_leibnitz_elementsIfEvPT_mb)
        /*0060*/ 	.short	0x0380
        /*0062*/ 	.short	0x0011


	//----- nvinfo : EIATTR_SW_WAR
	.align		4
.L_125:
        /*0064*/ 	.byte	0x04, 0x36
        /*0066*/ 	.short	(.L_127 - .L_126)
.L_126:
        /*0068*/ 	.word	0x00000008
.L_127:


//--------------------- .nv.callgraph             --------------------------
	.section	.nv.callgraph,"",@"SHT_CUDA_CALLGRAPH"
	.align	4
	.sectionentsize	8
	.align		4
        /*0000*/ 	.word	0x00000000
	.align		4
        /*0004*/ 	.word	0xffffffff
	.align		4
        /*0008*/ 	.word	0x00000000
	.align		4
        /*000c*/ 	.word	0xfffffffe
	.align		4
        /*0010*/ 	.word	0x00000000
	.align		4
        /*0014*/ 	.word	0xfffffffd
	.align		4
        /*0018*/ 	.word	0x00000000
	.align		4
        /*001c*/ 	.word	0xfffffffc


//--------------------- .text._Z10addRestGpuIdEvPT_S1_mm --------------------------
	.section	.text._Z10addRestGpuIdEvPT_S1_mm,"ax",@progbits
	.align	128
        .global         _Z10addRestGpuIdEvPT_S1_mm
        .type           _Z10addRestGpuIdEvPT_S1_mm,@function
        .size           _Z10addRestGpuIdEvPT_S1_mm,(.L_x_20 - _Z10addRestGpuIdEvPT_S1_mm)
        .other          _Z10addRestGpuIdEvPT_S1_mm,@"STO_CUDA_ENTRY STV_DEFAULT"
_Z10addRestGpuIdEvPT_S1_mm:
.text._Z10addRestGpuIdEvPT_S1_mm:
[----:B------:R-:W-:Y:S01]  /*0000*/  LDC R1, c[0x0][0x37c] ;  /* 0x0000df00ff017b82 */ /* 0x000fe20000000800 */
[----:B------:R-:W0:Y:S07]  /*0010*/  S2R R10, SR_TID.X ;  /* 0x00000000000a7919 */ /* 0x000e2e0000002100 */
[----:B------:R-:W0:Y:S01]  /*0020*/  LDC.64 R2, c[0x0][0x388] ;  /* 0x0000e200ff027b82 */ /* 0x000e220000000a00 */
[----:B------:R-:W1:Y:S01]  /*0030*/  LDCU.64 UR6, c[0x0][0x358] ;  /* 0x00006b00ff0677ac */ /* 0x000e620008000a00 */
[----:B0-----:R-:W-:-:S06]  /*0040*/  IMAD.WIDE.U32 R2, R10, 0x8, R2 ;  /* 0x000000080a027825 */ /* 0x001fcc00078e0002 */
[----:B-1----:R-:W2:Y:S01]  /*0050*/  LDG.E.64 R2, desc[UR6][R2.64] ;  /* 0x0000000602027981 */ /* 0x002ea2000c1e1b00 */
[----:B------:R-:W0:Y:S01]  /*0060*/  S2UR UR5, SR_CgaCtaId ;  /* 0x00000000000579c3 */ /* 0x000e220000008800 */
[----:B------:R-:W-:Y:S02]  /*0070*/  UMOV UR4, 0x400 ;  /* 0x0000040000047882 */ /* 0x000fe40000000000 */
[----:B0-----:R-:W-:-:S06]  /*0080*/  ULEA UR4, UR5, UR4, 0x18 ;  /* 0x0000000405047291 */ /* 0x001fcc000f8ec0ff */
[----:B------:R-:W-:-:S04]  /*0090*/  IMAD.U32 R7, RZ, RZ, UR4 ;  /* 0x00000004ff077e24 */ /* 0x000fc8000f8e00ff */
[----:B------:R-:W-:Y:S01]  /*00a0*/  IMAD R9, R10, 0x8, R7 ;  /* 0x000000080a097824 */ /* 0x000fe200078e0207 */
[----:B------:R-:W0:Y:S02]  /*00b0*/  LDCU UR4, c[0x0][0x390] ;  /* 0x00007200ff0477ac */ /* 0x000e240008000800 */
[----:B0-----:R-:W-:Y:S02]  /*00c0*/  UISETP.GE.U32.AND UP0, UPT, UR4, 0x2, UPT ;  /* 0x000000020400788c */ /* 0x001fe4000bf06070 */
[----:B--2---:R0:W-:Y:S01]  /*00d0*/  STS.64 [R9], R2 ;  /* 0x0000000209007388 */ /* 0x0041e20000000a00 */
[----:B------:R-:W-:Y:S06]  /*00e0*/  BAR.SYNC.DEFER_BLOCKING 0x0 ;  /* 0x0000000000007b1d */ /* 0x000fec0000010000 */
[----:B------:R-:W-:Y:S05]  /*00f0*/  BRA.U !UP0, `(.L_x_0) ;  /* 0x0000000108787547 */ /* 0x000fea000b800000 */
[----:B------:R-:W1:Y:S02]  /*0100*/  LDCU UR4, c[0x0][0x390] ;  /* 0x00007200ff0477ac */ /* 0x000e640008000800 */
[----:B-1----:R-:W-:-:S07]  /*0110*/  IMAD.U32 R0, RZ, RZ, UR4 ;  /* 0x00000004ff007e24 */ /* 0x002fce000f8e00ff */
.L_x_3:
[----:B------:R-:W-:Y:S01]  /*0120*/  SHF.R.U32.HI R11, RZ, 0x1, R0 ;  /* 0x00000001ff0b7819 */ /* 0x000fe20000011600 */
[----:B------:R-:W-:Y:S01]  /*0130*/  BSSY.RECONVERGENT B0, `(.L_x_1) ;  /* 0x0000016000007945 */ /* 0x000fe20003800200 */
[----:B------:R-:W-:Y:S02]  /*0140*/  LOP3.LUT R8, R0, 0x1, RZ, 0xc0, !PT ;  /* 0x0000000100087812 */ /* 0x000fe400078ec0ff */
[----:B------:R-:W-:Y:S02]  /*0150*/  ISETP.GE.U32.AND P1, PT, R10, R11, PT ;  /* 0x0000000b0a00720c */ /* 0x000fe40003f26070 */
[----:B------:R-:W-:-:S04]  /*0160*/  ISETP.NE.U32.AND P0, PT, R8, 0x1, PT ;  /* 0x000000010800780c */ /* 0x000fc80003f05070 */
[----:B------:R-:W-:-:S07]  /*0170*/  ISETP.NE.OR P0, PT, R10, RZ, P0 ;  /* 0x000000ff0a00720c */ /* 0x000fce0000705670 */
[----:B------:R-:W-:Y:S01]  /*0180*/  @!P1 IMAD R6, R11, 0x8, R9 ;  /* 0x000000080b069824 */ /* 0x000fe200078e0209 */
[----:B------:R-:W-:Y:S04]  /*0190*/  @!P1 LDS.64 R4, [R9] ;  /* 0x0000000009049984 */ /* 0x000fe80000000a00 */
[----:B01----:R-:W0:Y:S02]  /*01a0*/  @!P1 LDS.64 R2, [R6] ;  /* 0x0000000006029984 */ /* 0x003e240000000a00 */
[----:B0-----:R-:W-:-:S07]  /*01b0*/  @!P1 DADD R2, R2, R4 ;  /* 0x0000000002029229 */ /* 0x001fce0000000004 */
[----:B------:R0:W-:Y:S01]  /*01c0*/  @!P1 STS.64 [R9], R2 ;  /* 0x0000000209009388 */ /* 0x0001e20000000a00 */
[----:B------:R-:W-:Y:S05]  /*01d0*/  @P0 BRA `(.L_x_2) ;  /* 0x00000000002c0947 */ /* 0x000fea0003800000 */
[----:B------:R-:W1:Y:S01]  /*01e0*/  S2UR UR5, SR_CgaCtaId ;  /* 0x00000000000579c3 */ /* 0x000e620000008800 */
[----:B0-----:R-:W-:Y:S01]  /*01f0*/  SHF.L.U32 R2, R0, 0x3, RZ ;  /* 0x0000000300027819 */ /* 0x001fe200000006ff */
[----:B------:R-:W-:-:S03]  /*0200*/  UMOV UR4, 0x400 ;  /* 0x0000040000047882 */ /* 0x000fc60000000000 */
[----:B------:R-:W-:-:S05]  /*0210*/  LOP3.LUT R2, R2, 0xfffffff0, RZ, 0xc0, !PT ;  /* 0xfffffff002027812 */ /* 0x000fca00078ec0ff */
[----:B------:R-:W-:-:S05]  /*0220*/  IMAD.IADD R6, R7, 0x1, R2 ;  /* 0x0000000107067824 */ /* 0x000fca00078e0202 */
[----:B------:R-:W-:Y:S01]  /*0230*/  LDS.64 R2, [R6] ;  /* 0x0000000006027984 */ /* 0x000fe20000000a00 */
[----:B-1----:R-:W-:-:S06]  /*0240*/  ULEA UR4, UR5, UR4, 0x18 ;  /* 0x0000000405047291 */ /* 0x002fcc000f8ec0ff */
[----:B------:R-:W-:-:S05]  /*0250*/  IMAD.U32 R7, RZ, RZ, UR4 ;  /* 0x00000004ff077e24 */ /* 0x000fca000f8e00ff */
[----:B------:R-:W0:Y:S02]  /*0260*/  LDS.64 R4, [R7] ;  /* 0x0000000007047984 */ /* 0x000e240000000a00 */
[----:B0-----:R-:W-:-:S07]  /*0270*/  DADD R2, R2, R4 ;  /* 0x0000000002027229 */ /* 0x001fce0000000004 */
[----:B------:R1:W-:Y:S04]  /*0280*/  STS.64 [R7], R2 ;  /* 0x0000000207007388 */ /* 0x0003e80000000a00 */
.L_x_2:
[----:B------:R-:W-:Y:S05]  /*0290*/  BSYNC.RECONVERGENT B0 ;  /* 0x0000000000007941 */ /* 0x000fea0003800200 */
.L_x_1:
[----:B------:R-:W-:Y:S01]  /*02a0*/  BAR.SYNC.DEFER_BLOCKING 0x0 ;  /* 0x0000000000007b1d */ /* 0x000fe20000010000 */
[----:B------:R-:W-:Y:S02]  /*02b0*/  ISETP.GT.U32.AND P0, PT, R0, 0x3, PT ;  /* 0x000000030000780c */ /* 0x000fe40003f04070 */
[----:B------:R-:W-:-:S11]  /*02c0*/  MOV R0, R11 ;  /* 0x0000000b00007202 */ /* 0x000fd60000000f00 */
[----:B------:R-:W-:Y:S05]  /*02d0*/  @P0 BRA `(.L_x_3) ;  /* 0xfffffffc00900947 */ /* 0x000fea000383ffff */
.L_x_0:
[----:B------:R-:W-:-:S13]  /*02e0*/  ISETP.NE.AND P0, PT, R10, RZ, PT ;  /* 0x000000ff0a00720c */ /* 0x000fda0003f05270 */
[----:B------:R-:W-:Y:S05]  /*02f0*/  @P0 EXIT ;  /* 0x000000000000094d */ /* 0x000fea0003800000 */
[----:B------:R-:W2:Y:S02]  /*0300*/  LDCU.64 UR4, c[0x0][0x398] ;  /* 0x00007300ff0477ac */ /* 0x000ea40008000a00 */
[----:B--2---:R-:W-:-:S04]  /*0310*/  UISETP.NE.U32.AND UP0, UPT, UR4, URZ, UPT ;  /* 0x000000ff0400728c */ /* 0x004fc8000bf05070 */
[----:B------:R-:W-:-:S09]  /*0320*/  UISETP.NE.AND.EX UP0, UPT, UR5, URZ, UPT, UP0 ;  /* 0x000000ff0500728c */ /* 0x000fd2000bf05300 */
[----:B------:R-:W-:Y:S05]  /*0330*/  BRA.U UP0, `(.L_x_4) ;  /* 0x00000001001c7547 */ /* 0x000fea000b800000 */
[----:B------:R-:W2:Y:S01]  /*0340*/  S2UR UR5, SR_CgaCtaId ;  /* 0x00000000000579c3 */ /* 0x000ea20000008800 */
[----:B------:R-:W-:-:S07]  /*0350*/  UMOV UR4, 0x400 ;  /* 0x0000040000047882 */ /* 0x000fce0000000000 */
[----:B------:R-:W3:Y:S01]  /*0360*/  LDC.64 R4, c[0x0][0x380] ;  /* 0x0000e000ff047b82 */ /* 0x000ee20000000a00 */
[----:B--2---:R-:W-:-:S09]  /*0370*/  ULEA UR4, UR5, UR4, 0x18 ;  /* 0x0000000405047291 */ /* 0x004fd2000f8ec0ff */
[----:B01----:R-:W3:Y:S04]  /*0380*/  LDS.64 R2, [UR4] ;  /* 0x00000004ff027984 */ /* 0x003ee80008000a00 */
[----:B---3--:R-:W-:Y:S01]  /*0390*/  STG.E.64 desc[UR6][R4.64], R2 ;  /* 0x0000000204007986 */ /* 0x008fe2000c101b06 */
[----:B------:R-:W-:Y:S05]  /*03a0*/  EXIT ;  /* 0x000000000000794d */ /* 0x000fea0003800000 */
.L_x_4:
[----:B-1----:R-:W0:Y:S02]  /*03b0*/  LDC.64 R6, c[0x0][0x380] ;  /* 0x0000e000ff067b82 */ /* 0x002e240000000a00 */
[----:B0-----:R-:W2:Y:S06]  /*03c0*/  LDG.E.64 R2, desc[UR6][R6.64] ;  /* 0x0000000606027981 */ /* 0x001eac000c1e1b00 */
[----:B------:R-:W0:Y:S01]  /*03d0*/  S2UR UR5, SR_CgaCtaId ;  /* 0x00000000000579c3 */ /* 0x000e220000008800 */
[----:B------:R-:W-:Y:S02]  /*03e0*/  UMOV UR4, 0x400 ;  /* 0x0000040000047882 */ /* 0x000fe40000000000 */
[----:B0-----:R-:W-:-:S09]  /*03f0*/  ULEA UR4, UR5, UR4, 0x18 ;  /* 0x0000000405047291 */ /* 0x001fd2000f8ec0ff */
[----:B------:R-:W2:Y:S02]  /*0400*/  LDS.64 R4, [UR4] ;  /* 0x00000004ff047984 */ /* 0x000ea40008000a00 */
[----:B--2---:R-:W-:-:S07]  /*0410*/  DADD R2, R4, R2 ;  /* 0x0000000004027229 */ /* 0x004fce0000000002 */
[----:B------:R-:W-:Y:S01]  /*0420*/  STG.E.64 desc[UR6][R6.64], R2 ;  /* 0x0000000206007986 */ /* 0x000fe2000c101b06 */
[----:B------:R-:W-:Y:S05]  /*0430*/  EXIT ;  /* 0x000000000000794d */ /* 0x000fea0003800000 */
.L_x_5:
[----:B------:R-:W-:-:S00]  /*0440*/  BRA `(.L_x_5) ;  /* 0xfffffffc00fc7947 */ /* 0x000fc0000383ffff */
[----:B------:R-:W-:-:S00]  /*0450*/  NOP ;  /* 0x0000000000007918 */ /* 0x000fc00000000000 */
        /* <DEDUP_REMOVED lines=10> */
.L_x_20:


//--------------------- .text._Z19sum_leibnitz_sharedIdEvPT_mm --------------------------
	.section	.text._Z19sum_leibnitz_sharedIdEvPT_mm,"ax",@progbits
	.align	128
        .global         _Z19sum_leibnitz_sharedIdEvPT_mm
        .type           _Z19sum_leibnitz_sharedIdEvPT_mm,@function
        .size           _Z19sum_leibnitz_sharedIdEvPT_mm,(.L_x_21 - _Z19sum_leibnitz_sharedIdEvPT_mm)
        .other          _Z19sum_leibnitz_sharedIdEvPT_mm,@"STO_CUDA_ENTRY STV_DEFAULT"
_Z19sum_leibnitz_sharedIdEvPT_mm:
.text._Z19sum_leibnitz_sharedIdEvPT_mm:
[----:B------:R-:W-:Y:S01]  /*0000*/  LDC R1, c[0x0][0x37c] ;  /* 0x0000df00ff017b82 */ /* 0x000fe20000000800 */
[----:B------:R-:W0:Y:S07]  /*0010*/  S2R R8, SR_TID.X ;  /* 0x0000000000087919 */ /* 0x000e2e0000002100 */
[----:B------:R-:W1:Y:S01]  /*0020*/  LDC.64 R2, c[0x0][0x380] ;  /* 0x0000e000ff027b82 */ /* 0x000e620000000a00 */
[----:B------:R-:W0:Y:S01]  /*0030*/  LDCU UR8, c[0x0][0x360] ;  /* 0x00006c00ff0877ac */ /* 0x000e220008000800 */
[----:B------:R-:W0:Y:S01]  /*0040*/  S2R R9, SR_CTAID.X ;  /* 0x0000000000097919 */ /* 0x000e220000002500 */
[----:B------:R-:W2:Y:S01]  /*0050*/  LDCU.64 UR6, c[0x0][0x358] ;  /* 0x00006b00ff0677ac */ /* 0x000ea20008000a00 */
[----:B0-----:R-:W-:-:S04]  /*0060*/  IMAD R5, R9, UR8, R8 ;  /* 0x0000000809057c24 */ /* 0x001fc8000f8e0208 */
[----:B-1----:R-:W-:-:S06]  /*0070*/  IMAD.WIDE.U32 R2, R5, 0x8, R2 ;  /* 0x0000000805027825 */ /* 0x002fcc00078e0002 */
[----:B--2---:R-:W2:Y:S01]  /*0080*/  LDG.E.64 R2, desc[UR6][R2.64] ;  /* 0x0000000602027981 */ /* 0x004ea2000c1e1b00 */
[----:B------:R-:W0:Y:S01]  /*0090*/  S2UR UR5, SR_CgaCtaId ;  /* 0x00000000000579c3 */ /* 0x000e220000008800 */
[----:B------:R-:W-:Y:S01]  /*00a0*/  UMOV UR4, 0x400 ;  /* 0x0000040000047882 */ /* 0x000fe20000000000 */
[----:B------:R-:W-:Y:S01]  /*00b0*/  UISETP.GE.U32.AND UP0, UPT, UR8, 0x2, UPT ;  /* 0x000000020800788c */ /* 0x000fe2000bf06070 */
[----:B------:R-:W-:Y:S01]  /*00c0*/  ISETP.NE.AND P0, PT, R8, RZ, PT ;  /* 0x000000ff0800720c */ /* 0x000fe20003f05270 */
[----:B0-----:R-:W-:-:S06]  /*00d0*/  ULEA UR4, UR5, UR4, 0x18 ;  /* 0x0000000405047291 */ /* 0x001fcc000f8ec0ff */
[----:B------:R-:W-:-:S05]  /*00e0*/  LEA R7, R8, UR4, 0x3 ;  /* 0x0000000408077c11 */ /* 0x000fca000f8e18ff */
[----:B--2---:R0:W-:Y:S01]  /*00f0*/  STS.64 [R7], R2 ;  /* 0x0000000207007388 */ /* 0x0041e20000000a00 */
[----:B------:R-:W-:Y:S06]  /*0100*/  BAR.SYNC.DEFER_BLOCKING 0x0 ;  /* 0x0000000000007b1d */ /* 0x000fec0000010000 */
[----:B------:R-:W-:Y:S05]  /*0110*/  BRA.U !UP0, `(.L_x_6) ;  /* 0x0000000108307547 */ /* 0x000fea000b800000 */
[----:B------:R-:W-:-:S07]  /*0120*/  IMAD.U32 R0, RZ, RZ, UR8 ;  /* 0x00000008ff007e24 */ /* 0x000fce000f8e00ff */
.L_x_7:
[----:B------:R-:W-:-:S04]  /*0130*/  SHF.R.U32.HI R10, RZ, 0x1, R0 ;  /* 0x00000001ff0a7819 */ /* 0x000fc80000011600 */
[----:B------:R-:W-:-:S13]  /*0140*/  ISETP.GE.U32.AND P1, PT, R8, R10, PT ;  /* 0x0000000a0800720c */ /* 0x000fda0003f26070 */
[----:B------:R-:W-:Y:S01]  /*0150*/  @!P1 LEA R6, R10, R7, 0x3 ;  /* 0x000000070a069211 */ /* 0x000fe200078e18ff */
[----:B------:R-:W-:Y:S04]  /*0160*/  @!P1 LDS.64 R4, [R7] ;  /* 0x0000000007049984 */ /* 0x000fe80000000a00 */
[----:B0-----:R-:W0:Y:S02]  /*0170*/  @!P1 LDS.64 R2, [R6] ;  /* 0x0000000006029984 */ /* 0x001e240000000a00 */
[----:B0-----:R-:W-:-:S07]  /*0180*/  @!P1 DADD R2, R2, R4 ;  /* 0x0000000002029229 */ /* 0x001fce0000000004 */
[----:B------:R1:W-:Y:S01]  /*0190*/  @!P1 STS.64 [R7], R2 ;  /* 0x0000000207009388 */ /* 0x0003e20000000a00 */
[----:B------:R-:W-:Y:S01]  /*01a0*/  BAR.SYNC.DEFER_BLOCKING 0x0 ;  /* 0x0000000000007b1d */ /* 0x000fe20000010000 */
[----:B------:R-:W-:Y:S01]  /*01b0*/  ISETP.GT.U32.AND P1, PT, R0, 0x3, PT ;  /* 0x000000030000780c */ /* 0x000fe20003f24070 */
[----:B------:R-:W-:-:S12]  /*01c0*/  IMAD.MOV.U32 R0, RZ, RZ, R10 ;  /* 0x000000ffff007224 */ /* 0x000fd800078e000a */
[----:B-1----:R-:W-:Y:S05]  /*01d0*/  @P1 BRA `(.L_x_7) ;  /* 0xfffffffc00d41947 */ /* 0x002fea000383ffff */
.L_x_6:
[----:B------:R-:W-:Y:S05]  /*01e0*/  @P0 EXIT ;  /* 0x000000000000094d */ /* 0x000fea0003800000 */
[----:B------:R-:W1:Y:S01]  /*01f0*/  S2UR UR5, SR_CgaCtaId ;  /* 0x00000000000579c3 */ /* 0x000e620000008800 */
[----:B------:R-:W-:-:S07]  /*0200*/  UMOV UR4, 0x400 ;  /* 0x0000040000047882 */ /* 0x000fce0000000000 */
[----:B------:R-:W2:Y:S01]  /*0210*/  LDC.64 R4, c[0x0][0x380] ;  /* 0x0000e000ff047b82 */ /* 0x000ea20000000a00 */
[----:B-1----:R-:W-:Y:S01]  /*0220*/  ULEA UR4, UR5, UR4, 0x18 ;  /* 0x0000000405047291 */ /* 0x002fe2000f8ec0ff */
[----:B--2---:R-:W-:-:S08]  /*0230*/  IMAD.WIDE.U32 R4, R9, 0x8, R4 ;  /* 0x0000000809047825 */ /* 0x004fd000078e0004 */
[----:B0-----:R-:W0:Y:S04]  /*0240*/  LDS.64 R2, [UR4] ;  /* 0x00000004ff027984 */ /* 0x001e280008000a00 */
[----:B0-----:R-:W-:Y:S01]  /*0250*/  STG.E.64 desc[UR6][R4.64], R2 ;  /* 0x0000000204007986 */ /* 0x001fe2000c101b06 */
[----:B------:R-:W-:Y:S05]  /*0260*/  EXIT ;  /* 0x000000000000794d */ /* 0x000fea0003800000 */
.L_x_8:
        /* <DEDUP_REMOVED lines=9> */
.L_x_21:


//--------------------- .text._Z21sum_leibnitz_elementsIdEvPT_mb --------------------------
	.section	.text._Z21sum_leibnitz_elementsIdEvPT_mb,"ax",@progbits
	.align	128
        .global         _Z21sum_leibnitz_elementsIdEvPT_mb
        .type           _Z21sum_leibnitz_elementsIdEvPT_mb,@function
        .size           _Z21sum_leibnitz_elementsIdEvPT_mb,(.L_x_22 - _Z21sum_leibnitz_elementsIdEvPT_mb)
        .other          _Z21sum_leibnitz_elementsIdEvPT_mb,@"STO_CUDA_ENTRY STV_DEFAULT"
_Z21sum_leibnitz_elementsIdEvPT_mb:
.text._Z21sum_leibnitz_elementsIdEvPT_mb:
[----:B------:R-:W-:Y:S01]  /*0000*/  LDC R1, c[0x0][0x37c] ;  /* 0x0000df00ff017b82 */ /* 0x000fe20000000800 */
[----:B------:R-:W0:Y:S07]  /*0010*/  S2R R0, SR_TID.X ;  /* 0x0000000000007919 */ /* 0x000e2e0000002100 */
[----:B------:R-:W0:Y:S01]  /*0020*/  S2UR UR4, SR_CTAID.X ;  /* 0x00000000000479c3 */ /* 0x000e220000002500 */
[----:B------:R-:W1:Y:S07]  /*0030*/  LDCU.64 UR6, c[0x0][0x358] ;  /* 0x00006b00ff0677ac */ /* 0x000e6e0008000a00 */
[----:B------:R-:W0:Y:S08]  /*0040*/  LDC R11, c[0x0][0x360] ;  /* 0x0000d800ff0b7b82 */ /* 0x000e300000000800 */
[----:B------:R-:W2:Y:S08]  /*0050*/  LDC.64 R12, c[0x0][0x388] ;  /* 0x0000e200ff0c7b82 */ /* 0x000eb00000000a00 */
[----:B------:R-:W3:Y:S01]  /*0060*/  LDC.64 R2, c[0x0][0x380] ;  /* 0x0000e000ff027b82 */ /* 0x000ee20000000a00 */
[----:B0-----:R-:W-:Y:S01]  /*0070*/  IMAD R11, R11, UR4, R0 ;  /* 0x000000040b0b7c24 */ /* 0x001fe2000f8e0200 */
[----:B------:R-:W0:Y:S04]  /*0080*/  LDCU.U8 UR4, c[0x0][0x390] ;  /* 0x00007200ff0477ac */ /* 0x000e280008000000 */
[----:B--2---:R-:W-:-:S04]  /*0090*/  ISETP.GE.U32.AND P0, PT, R11, R12, PT ;  /* 0x0000000c0b00720c */ /* 0x004fc80003f06070 */
[----:B------:R-:W-:Y:S01]  /*00a0*/  ISETP.GE.U32.AND.EX P0, PT, RZ, R13, PT, P0 ;  /* 0x0000000dff00720c */ /* 0x000fe20003f06100 */
[----:B---3--:R-:W-:-:S12]  /*00b0*/  IMAD.WIDE.U32 R2, R11, 0x8, R2 ;  /* 0x000000080b027825 */ /* 0x008fd800078e0002 */
[C---:B------:R-:W-:Y:S01]  /*00c0*/  @!P0 LEA R8, P1, R12.reuse, R2, 0x3 ;  /* 0x000000020c088211 */ /* 0x040fe200078218ff */
[----:B-1----:R-:W2:Y:S03]  /*00d0*/  @!P0 LDG.E.64 R6, desc[UR6][R2.64] ;  /* 0x0000000602068981 */ /* 0x002ea6000c1e1b00 */
[----:B------:R-:W-:-:S05]  /*00e0*/  @!P0 LEA.HI.X R9, R12, R3, R13, 0x3, P1 ;  /* 0x000000030c098211 */ /* 0x000fca00008f1c0d */
[----:B------:R-:W2:Y:S01]  /*00f0*/  @!P0 LDG.E.64 R4, desc[UR6][R8.64] ;  /* 0x0000000608048981 */ /* 0x000ea2000c1e1b00 */
[----:B0-----:R-:W-:-:S06]  /*0100*/  UPRMT UR4, UR4, 0x8880, URZ ;  /* 0x0000888004047896 */ /* 0x001fcc00080000ff */
[----:B------:R-:W-:-:S04]  /*0110*/  ISETP.NE.AND P1, PT, RZ, UR4, PT ;  /* 0x00000004ff007c0c */ /* 0x000fc8000bf25270 */
[----:B------:R-:W-:Y:S01]  /*0120*/  ISETP.NE.OR P1, PT, R11, RZ, P1 ;  /* 0x000000ff0b00720c */ /* 0x000fe20000f25670 */
[----:B--2---:R-:W-:-:S07]  /*0130*/  @!P0 DADD R4, R4, R6 ;  /* 0x0000000004048229 */ /* 0x004fce0000000006 */
[----:B------:R0:W-:Y:S05]  /*0140*/  @!P0 STG.E.64 desc[UR6][R2.64], R4 ;  /* 0x0000000402008986 */ /* 0x0001ea000c101b06 */
[----:B------:R-:W-:Y:S05]  /*0150*/  @P1 EXIT ;  /* 0x000000000000194d */ /* 0x000fea0003800000 */
[----:B------:R-:W1:Y:S01]  /*0160*/  LDC.64 R6, c[0x0][0x380] ;  /* 0x0000e000ff067b82 */ /* 0x000e620000000a00 */
[----:B------:R-:W2:Y:S01]  /*0170*/  LDG.E.64 R8, desc[UR6][R2.64] ;  /* 0x0000000602087981 */ /* 0x000ea2000c1e1b00 */
[----:B-1----:R-:W-:-:S04]  /*0180*/  LEA R6, P0, R12, R6, 0x4 ;  /* 0x000000060c067211 */ /* 0x002fc800078020ff */
[----:B------:R-:W-:-:S05]  /*0190*/  LEA.HI.X R7, R12, R7, R13, 0x4, P0 ;  /* 0x000000070c077211 */ /* 0x000fca00000f240d */
[----:B0-----:R-:W2:Y:S02]  /*01a0*/  LDG.E.64 R4, desc[UR6][R6.64] ;  /* 0x0000000606047981 */ /* 0x001ea4000c1e1b00 */
[----:B--2---:R-:W-:-:S07]  /*01b0*/  DADD R4, R4, R8 ;  /* 0x0000000004047229 */ /* 0x004fce0000000008 */
[----:B------:R-:W-:Y:S01]  /*01c0*/  STG.E.64 desc[UR6][R2.64], R4 ;  /* 0x0000000402007986 */ /* 0x000fe2000c101b06 */
[----:B------:R-:W-:Y:S05]  /*01d0*/  EXIT ;  /* 0x000000000000794d */ /* 0x000fea0003800000 */
.L_x_9:
        /* <DEDUP_REMOVED lines=10> */
.L_x_22:


//--------------------- .text._Z10addRestGpuIfEvPT_S1_mm --------------------------
	.section	.text._Z10addRestGpuIfEvPT_S1_mm,"ax",@progbits
	.align	128
        .global         _Z10addRestGpuIfEvPT_S1_mm
        .type           _Z10addRestGpuIfEvPT_S1_mm,@function
        .size           _Z10addRestGpuIfEvPT_S1_mm,(.L_x_23 - _Z10addRestGpuIfEvPT_S1_mm)
        .other          _Z10addRestGpuIfEvPT_S1_mm,@"STO_CUDA_ENTRY STV_DEFAULT"
_Z10addRestGpuIfEvPT_S1_mm:
.text._Z10addRestGpuIfEvPT_S1_mm:
[----:B------:R-:W-:Y:S01]  /*0000*/  LDC R1, c[0x0][0x37c] ;  /* 0x0000df00ff017b82 */ /* 0x000fe20000000800 */
[----:B------:R-:W0:Y:S07]  /*0010*/  S2R R9, SR_TID.X ;  /* 0x0000000000097919 */ /* 0x000e2e0000002100 */
[----:B------:R-:W0:Y:S01]  /*0020*/  LDC.64 R2, c[0x0][0x388] ;  /* 0x0000e200ff027b82 */ /* 0x000e220000000a00 */
[----:B------:R-:W1:Y:S01]  /*0030*/  LDCU.64 UR6, c[0x0][0x358] ;  /* 0x00006b00ff0677ac */ /* 0x000e620008000a00 */
[----:B0-----:R-:W-:-:S06]  /*0040*/  IMAD.WIDE.U32 R2, R9, 0x4, R2 ;  /* 0x0000000409027825 */ /* 0x001fcc00078e0002 */
[----:B-1----:R-:W2:Y:S01]  /*0050*/  LDG.E R2, desc[UR6][R2.64] ;  /* 0x0000000602027981 */ /* 0x002ea2000c1e1900 */
[----:B------:R-:W0:Y:S01]  /*0060*/  S2UR UR5, SR_CgaCtaId ;  /* 0x00000000000579c3 */ /* 0x000e220000008800 */
[----:B------:R-:W-:Y:S02]  /*0070*/  UMOV UR4, 0x400 ;  /* 0x0000040000047882 */ /* 0x000fe40000000000 */
[----:B0-----:R-:W-:-:S06]  /*0080*/  ULEA UR4, UR5, UR4, 0x18 ;  /* 0x0000000405047291 */ /* 0x001fcc000f8ec0ff */
[----:B------:R-:W-:-:S04]  /*0090*/  IMAD.U32 R0, RZ, RZ, UR4 ;  /* 0x00000004ff007e24 */ /* 0x000fc8000f8e00ff */
[----:B------:R-:W-:Y:S01]  /*00a0*/  IMAD R5, R9, 0x4, R0 ;  /* 0x0000000409057824 */ /* 0x000fe200078e0200 */
[----:B------:R-:W0:Y:S02]  /*00b0*/  LDCU UR4, c[0x0][0x390] ;  /* 0x00007200ff0477ac */ /* 0x000e240008000800 */
[----:B0-----:R-:W-:Y:S02]  /*00c0*/  UISETP.GE.U32.AND UP0, UPT, UR4, 0x2, UPT ;  /* 0x000000020400788c */ /* 0x001fe4000bf06070 */
[----:B--2---:R0:W-:Y:S01]  /*00d0*/  STS [R5], R2 ;  /* 0x0000000205007388 */ /* 0x0041e20000000800 */
[----:B------:R-:W-:Y:S06]  /*00e0*/  BAR.SYNC.DEFER_BLOCKING 0x0 ;  /* 0x0000000000007b1d */ /* 0x000fec0000010000 */
[----:B------:R-:W-:Y:S05]  /*00f0*/  BRA.U !UP0, `(.L_x_10) ;  /* 0x0000000108787547 */ /* 0x000fea000b800000 */
[----:B------:R-:W0:Y:S02]  /*0100*/  LDCU UR4, c[0x0][0x390] ;  /* 0x00007200ff0477ac */ /* 0x000e240008000800 */
[----:B0-----:R-:W-:-:S07]  /*0110*/  MOV R2, UR4 ;  /* 0x0000000400027c02 */ /* 0x001fce0008000f00 */
.L_x_13:
[----:B------:R-:W-:Y:S01]  /*0120*/  SHF.R.U32.HI R8, RZ, 0x1, R2 ;  /* 0x00000001ff087819 */ /* 0x000fe20000011602 */
[----:B------:R-:W-:Y:S01]  /*0130*/  BSSY.RECONVERGENT B0, `(.L_x_11) ;  /* 0x0000016000007945 */ /* 0x000fe20003800200 */
[----:B------:R-:W-:Y:S02]  /*0140*/  LOP3.LUT R6, R2, 0x1, RZ, 0xc0, !PT ;  /* 0x0000000102067812 */ /* 0x000fe400078ec0ff */
[----:B------:R-:W-:Y:S02]  /*0150*/  ISETP.GE.U32.AND P1, PT, R9, R8, PT ;  /* 0x000000080900720c */ /* 0x000fe40003f26070 */
[----:B------:R-:W-:-:S04]  /*0160*/  ISETP.NE.U32.AND P0, PT, R6, 0x1, PT ;  /* 0x000000010600780c */ /* 0x000fc80003f05070 */
[----:B------:R-:W-:-:S07]  /*0170*/  ISETP.NE.OR P0, PT, R9, RZ, P0 ;  /* 0x000000ff0900720c */ /* 0x000fce0000705670 */
[----:B------:R-:W-:Y:S01]  /*0180*/  @!P1 IMAD R3, R8, 0x4, R5 ;  /* 0x0000000408039824 */ /* 0x000fe200078e0205 */
[----:B0-----:R-:W-:Y:S05]  /*0190*/  @!P1 LDS R4, [R5] ;  /* 0x0000000005049984 */ /* 0x001fea0000000800 */
[----:B------:R-:W0:Y:S02]  /*01a0*/  @!P1 LDS R3, [R3] ;  /* 0x0000000003039984 */ /* 0x000e240000000800 */
[----:B0-----:R-:W-:-:S05]  /*01b0*/  @!P1 FADD R4, R3, R4 ;  /* 0x0000000403049221 */ /* 0x001fca0000000000 */
[----:B------:R0:W-:Y:S01]  /*01c0*/  @!P1 STS [R5], R4 ;  /* 0x0000000405009388 */ /* 0x0001e20000000800 */
[----:B-1----:R-:W-:Y:S05]  /*01d0*/  @P0 BRA `(.L_x_12) ;  /* 0x00000000002c0947 */ /* 0x002fea0003800000 */
[----:B------:R-:W1:Y:S01]  /*01e0*/  S2UR UR5, SR_CgaCtaId ;  /* 0x00000000000579c3 */ /* 0x000e620000008800 */
[----:B------:R-:W-:Y:S01]  /*01f0*/  IMAD.SHL.U32 R3, R2, 0x4, RZ ;  /* 0x0000000402037824 */ /* 0x000fe200078e00ff */
[----:B------:R-:W-:-:S04]  /*0200*/  UMOV UR4, 0x400 ;  /* 0x0000040000047882 */ /* 0x000fc80000000000 */
[----:B------:R-:W-:-:S04]  /*0210*/  LOP3.LUT R3, R3, 0xfffffff8, RZ, 0xc0, !PT ;  /* 0xfffffff803037812 */ /* 0x000fc800078ec0ff */
[----:B------:R-:W-:-:S06]  /*0220*/  IADD3 R3, PT, PT, R0, R3, RZ ;  /* 0x0000000300037210 */ /* 0x000fcc0007ffe0ff */
[----:B------:R-:W-:Y:S01]  /*0230*/  LDS R3, [R3] ;  /* 0x0000000003037984 */ /* 0x000fe20000000800 */
[----:B-1----:R-:W-:-:S06]  /*0240*/  ULEA UR4, UR5, UR4, 0x18 ;  /* 0x0000000405047291 */ /* 0x002fcc000f8ec0ff */
[----:B------:R-:W-:-:S05]  /*0250*/  IMAD.U32 R0, RZ, RZ, UR4 ;  /* 0x00000004ff007e24 */ /* 0x000fca000f8e00ff */
[----:B0-----:R-:W0:Y:S02]  /*0260*/  LDS R4, [R0] ;  /* 0x0000000000047984 */ /* 0x001e240000000800 */
[----:B0-----:R-:W-:-:S05]  /*0270*/  FADD R7, R3, R4 ;  /* 0x0000000403077221 */ /* 0x001fca0000000000 */
[----:B------:R1:W-:Y:S02]  /*0280*/  STS [R0], R7 ;  /* 0x0000000700007388 */ /* 0x0003e40000000800 */
.L_x_12:
[----:B------:R-:W-:Y:S05]  /*0290*/  BSYNC.RECONVERGENT B0 ;  /* 0x0000000000007941 */ /* 0x000fea0003800200 */
.L_x_11:
[----:B------:R-:W-:Y:S01]  /*02a0*/  BAR.SYNC.DEFER_BLOCKING 0x0 ;  /* 0x0000000000007b1d */ /* 0x000fe20000010000 */
[----:B------:R-:W-:Y:S02]  /*02b0*/  ISETP.GT.U32.AND P0, PT, R2, 0x3, PT ;  /* 0x000000030200780c */ /* 0x000fe40003f04070 */
[----:B------:R-:W-:-:S11]  /*02c0*/  MOV R2, R8 ;  /* 0x0000000800027202 */ /* 0x000fd60000000f00 */
[----:B------:R-:W-:Y:S05]  /*02d0*/  @P0 BRA `(.L_x_13) ;  /* 0xfffffffc00900947 */ /* 0x000fea000383ffff */
.L_x_10:
        /* <DEDUP_REMOVED lines=8> */
[----:B0-----:R-:W0:Y:S01]  /*0360*/  LDC.64 R2, c[0x0][0x380] ;  /* 0x0000e000ff027b82 */ /* 0x001e220000000a00 */
[----:B--2---:R-:W-:-:S09]  /*0370*/  ULEA UR4, UR5, UR4, 0x18 ;  /* 0x0000000405047291 */ /* 0x004fd2000f8ec0ff */
[----:B------:R-:W0:Y:S04]  /*0380*/  LDS R5, [UR4] ;  /* 0x00000004ff057984 */ /* 0x000e280008000800 */
[----:B0-----:R-:W-:Y:S01]  /*0390*/  STG.E desc[UR6][R2.64], R5 ;  /* 0x0000000502007986 */ /* 0x001fe2000c101906 */
[----:B------:R-:W-:Y:S05]  /*03a0*/  EXIT ;  /* 0x000000000000794d */ /* 0x000fea0003800000 */
.L_x_14:
[----:B0-----:R-:W0:Y:S02]  /*03b0*/  LDC.64 R2, c[0x0][0x380] ;  /* 0x0000e000ff027b82 */ /* 0x001e240000000a00 */
[----:B0-----:R-:W2:Y:S06]  /*03c0*/  LDG.E R5, desc[UR6][R2.64] ;  /* 0x0000000602057981 */ /* 0x001eac000c1e1900 */
[----:B------:R-:W0:Y:S01]  /*03d0*/  S2UR UR5, SR_CgaCtaId ;  /* 0x00000000000579c3 */ /* 0x000e220000008800 */
[----:B------:R-:W-:Y:S02]  /*03e0*/  UMOV UR4, 0x400 ;  /* 0x0000040000047882 */ /* 0x000fe40000000000 */
[----:B0-----:R-:W-:-:S09]  /*03f0*/  ULEA UR4, UR5, UR4, 0x18 ;  /* 0x0000000405047291 */ /* 0x001fd2000f8ec0ff */
[----:B-1----:R-:W2:Y:S02]  /*0400*/  LDS R0, [UR4] ;  /* 0x00000004ff007984 */ /* 0x002ea40008000800 */
[----:B--2---:R-:W-:-:S05]  /*0410*/  FADD R5, R0, R5 ;  /* 0x0000000500057221 */ /* 0x004fca0000000000 */
[----:B------:R-:W-:Y:S01]  /*0420*/  STG.E desc[UR6][R2.64], R5 ;  /* 0x0000000502007986 */ /* 0x000fe2000c101906 */
[----:B------:R-:W-:Y:S05]  /*0430*/  EXIT ;  /* 0x000000000000794d */ /* 0x000fea0003800000 */
.L_x_15:
        /* <DEDUP_REMOVED lines=12> */
.L_x_23:


//--------------------- .text._Z19sum_leibnitz_sharedIfEvPT_mm --------------------------
	.section	.text._Z19sum_leibnitz_sharedIfEvPT_mm,"ax",@progbits
	.align	128
        .global         _Z19sum_leibnitz_sharedIfEvPT_mm
        .type           _Z19sum_leibnitz_sharedIfEvPT_mm,@function
        .size           _Z19sum_leibnitz_sharedIfEvPT_mm,(.L_x_24 - _Z19sum_leibnitz_sharedIfEvPT_mm)
        .other          _Z19sum_leibnitz_sharedIfEvPT_mm,@"STO_CUDA_ENTRY STV_DEFAULT"
_Z19sum_leibnitz_sharedIfEvPT_mm:
.text._Z19sum_leibnitz_sharedIfEvPT_mm:
        /* <DEDUP_REMOVED lines=8> */
[----:B--2---:R-:W2:Y:S01]  /*0080*/  LDG.E R2, desc[UR6][R2.64] ;  /* 0x0000000602027981 */ /* 0x004ea2000c1e1900 */
[----:B------:R-:W0:Y:S01]  /*0090*/  S2UR UR5, SR_CgaCtaId ;  /* 0x00000000000579c3 */ /* 0x000e220000008800 */
[----:B------:R-:W-:Y:S01]  /*00a0*/  UMOV UR4, 0x400 ;  /* 0x0000040000047882 */ /* 0x000fe20000000000 */
[----:B------:R-:W-:Y:S01]  /*00b0*/  UISETP.GE.U32.AND UP0, UPT, UR8, 0x2, UPT ;  /* 0x000000020800788c */ /* 0x000fe2000bf06070 */
[----:B------:R-:W-:Y:S01]  /*00c0*/  ISETP.NE.AND P0, PT, R6, RZ, PT ;  /* 0x000000ff0600720c */ /* 0x000fe20003f05270 */
[----:B0-----:R-:W-:-:S06]  /*00d0*/  ULEA UR4, UR5, UR4, 0x18 ;  /* 0x0000000405047291 */ /* 0x001fcc000f8ec0ff */
[----:B------:R-:W-:-:S05]  /*00e0*/  LEA R5, R6, UR4, 0x2 ;  /* 0x0000000406057c11 */ /* 0x000fca000f8e10ff */
[----:B--2---:R0:W-:Y:S01]  /*00f0*/  STS [R5], R2 ;  /* 0x0000000205007388 */ /* 0x0041e20000000800 */
[----:B------:R-:W-:Y:S06]  /*0100*/  BAR.SYNC.DEFER_BLOCKING 0x0 ;  /* 0x0000000000007b1d */ /* 0x000fec0000010000 */
[----:B------:R-:W-:Y:S05]  /*0110*/  BRA.U !UP0, `(.L_x_16) ;  /* 0x0000000108307547 */ /* 0x000fea000b800000 */
[----:B------:R-:W-:-:S07]  /*0120*/  IMAD.U32 R0, RZ, RZ, UR8 ;  /* 0x00000008ff007e24 */ /* 0x000fce000f8e00ff */
.L_x_17:
[----:B------:R-:W-:-:S04]  /*0130*/  SHF.R.U32.HI R8, RZ, 0x1, R0 ;  /* 0x00000001ff087819 */ /* 0x000fc80000011600 */
[----:B------:R-:W-:-:S13]  /*0140*/  ISETP.GE.U32.AND P1, PT, R6, R8, PT ;  /* 0x000000080600720c */ /* 0x000fda0003f26070 */
[----:B0-----:R-:W-:Y:S01]  /*0150*/  @!P1 LEA R2, R8, R5, 0x2 ;  /* 0x0000000508029211 */ /* 0x001fe200078e10ff */
[----:B------:R-:W-:Y:S05]  /*0160*/  @!P1 LDS R3, [R5] ;  /* 0x0000000005039984 */ /* 0x000fea0000000800 */
[----:B------:R-:W0:Y:S02]  /*0170*/  @!P1 LDS R2, [R2] ;  /* 0x0000000002029984 */ /* 0x000e240000000800 */
[----:B0-----:R-:W-:-:S05]  /*0180*/  @!P1 FADD R4, R2, R3 ;  /* 0x0000000302049221 */ /* 0x001fca0000000000 */
[----:B------:R1:W-:Y:S01]  /*0190*/  @!P1 STS [R5], R4 ;  /* 0x0000000405009388 */ /* 0x0003e20000000800 */
[----:B------:R-:W-:Y:S01]  /*01a0*/  BAR.SYNC.DEFER_BLOCKING 0x0 ;  /* 0x0000000000007b1d */ /* 0x000fe20000010000 */
[----:B------:R-:W-:Y:S01]  /*01b0*/  ISETP.GT.U32.AND P1, PT, R0, 0x3, PT ;  /* 0x000000030000780c */ /* 0x000fe20003f24070 */
[----:B------:R-:W-:-:S12]  /*01c0*/  IMAD.MOV.U32 R0, RZ, RZ, R8 ;  /* 0x000000ffff007224 */ /* 0x000fd800078e0008 */
[----:B-1----:R-:W-:Y:S05]  /*01d0*/  @P1 BRA `(.L_x_17) ;  /* 0xfffffffc00d41947 */ /* 0x002fea000383ffff */
.L_x_16:
[----:B------:R-:W-:Y:S05]  /*01e0*/  @P0 EXIT ;  /* 0x000000000000094d */ /* 0x000fea0003800000 */
[----:B------:R-:W1:Y:S01]  /*01f0*/  S2UR UR5, SR_CgaCtaId ;  /* 0x00000000000579c3 */ /* 0x000e620000008800 */
[----:B------:R-:W-:-:S07]  /*0200*/  UMOV UR4, 0x400 ;  /* 0x0000040000047882 */ /* 0x000fce0000000000 */
[----:B0-----:R-:W0:Y:S01]  /*0210*/  LDC.64 R2, c[0x0][0x380] ;  /* 0x0000e000ff027b82 */ /* 0x001e220000000a00 */
[----:B-1----:R-:W-:Y:S01]  /*0220*/  ULEA UR4, UR5, UR4, 0x18 ;  /* 0x0000000405047291 */ /* 0x002fe2000f8ec0ff */
[----:B0-----:R-:W-:-:S08]  /*0230*/  IMAD.WIDE.U32 R2, R7, 0x4, R2 ;  /* 0x0000000407027825 */ /* 0x001fd000078e0002 */
[----:B------:R-:W0:Y:S04]  /*0240*/  LDS R5, [UR4] ;  /* 0x00000004ff057984 */ /* 0x000e280008000800 */
[----:B0-----:R-:W-:Y:S01]  /*0250*/  STG.E desc[UR6][R2.64], R5 ;  /* 0x0000000502007986 */ /* 0x001fe2000c101906 */
[----:B------:R-:W-:Y:S05]  /*0260*/  EXIT ;  /* 0x000000000000794d */ /* 0x000fea0003800000 */
.L_x_18:
        /* <DEDUP_REMOVED lines=9> */
.L_x_24:


//--------------------- .text._Z21sum_leibnitz_elementsIfEvPT_mb --------------------------
	.section	.text._Z21sum_leibnitz_elementsIfEvPT_mb,"ax",@progbits
	.align	128
        .global         _Z21sum_leibnitz_elementsIfEvPT_mb
        .type           _Z21sum_leibnitz_elementsIfEvPT_mb,@function
        .size           _Z21sum_leibnitz_elementsIfEvPT_mb,(.L_x_25 - _Z21sum_leibnitz_elementsIfEvPT_mb)
        .other          _Z21sum_leibnitz_elementsIfEvPT_mb,@"STO_CUDA_ENTRY STV_DEFAULT"
_Z21sum_leibnitz_elementsIfEvPT_mb:
.text._Z21sum_leibnitz_elementsIfEvPT_mb:
        /* <DEDUP_REMOVED lines=13> */
[----:B-1----:R-:W2:Y:S03]  /*00d0*/  @!P0 LDG.E R9, desc[UR6][R2.64] ;  /* 0x0000000602098981 */ /* 0x002ea6000c1e1900 */
[----:B------:R-:W-:-:S05]  /*00e0*/  @!P0 LEA.HI.X R5, R10, R3, R11, 0x2, P1 ;  /* 0x000000030a058211 */ /* 0x000fca00008f140b */
[----:B------:R-:W2:Y:S01]  /*00f0*/  @!P0 LDG.E R4, desc[UR6][R4.64] ;  /* 0x0000000604048981 */ /* 0x000ea2000c1e1900 */
[----:B0-----:R-:W-:-:S06]  /*0100*/  UPRMT UR4, UR4, 0x8880, URZ ;  /* 0x0000888004047896 */ /* 0x001fcc00080000ff */
[----:B------:R-:W-:-:S04]  /*0110*/  ISETP.NE.AND P1, PT, RZ, UR4, PT ;  /* 0x00000004ff007c0c */ /* 0x000fc8000bf25270 */
[----:B------:R-:W-:Y:S01]  /*0120*/  ISETP.NE.OR P1, PT, R7, RZ, P1 ;  /* 0x000000ff0700720c */ /* 0x000fe20000f25670 */
[----:B--2---:R-:W-:-:S05]  /*0130*/  @!P0 FADD R9, R4, R9 ;  /* 0x0000000904098221 */ /* 0x004fca0000000000 */
[----:B------:R0:W-:Y:S07]  /*0140*/  @!P0 STG.E desc[UR6][R2.64], R9 ;  /* 0x0000000902008986 */ /* 0x0001ee000c101906 */
[----:B------:R-:W-:Y:S05]  /*0150*/  @P1 EXIT ;  /* 0x000000000000194d */ /* 0x000fea0003800000 */
[----:B------:R-:W1:Y:S01]  /*0160*/  LDC.64 R4, c[0x0][0x380] ;  /* 0x0000e000ff047b82 */ /* 0x000e620000000a00 */
[----:B------:R-:W2:Y:S01]  /*0170*/  LDG.E R7, desc[UR6][R2.64] ;  /* 0x0000000602077981 */ /* 0x000ea2000c1e1900 */
[----:B-1----:R-:W-:-:S04]  /*0180*/  LEA R4, P0, R10, R4, 0x3 ;  /* 0x000000040a047211 */ /* 0x002fc800078018ff */
[----:B------:R-:W-:-:S05]  /*0190*/  LEA.HI.X R5, R10, R5, R11, 0x3, P0 ;  /* 0x000000050a057211 */ /* 0x000fca00000f1c0b */
[----:B------:R-:W2:Y:S02]  /*01a0*/  LDG.E R4, desc[UR6][R4.64] ;  /* 0x0000000604047981 */ /* 0x000ea4000c1e1900 */
[----:B--2---:R-:W-:-:S05]  /*01b0*/  FADD R7, R4, R7 ;  /* 0x0000000704077221 */ /* 0x004fca0000000000 */
[----:B------:R-:W-:Y:S01]  /*01c0*/  STG.E desc[UR6][R2.64], R7 ;  /* 0x0000000702007986 */ /* 0x000fe2000c101906 */
[----:B------:R-:W-:Y:S05]  /*01d0*/  EXIT ;  /* 0x000000000000794d */ /* 0x000fea0003800000 */
.L_x_19:
        /* <DEDUP_REMOVED lines=10> */
.L_x_25:


//--------------------- .nv.shared._Z10addRestGpuIdEvPT_S1_mm --------------------------
	.section	.nv.shared._Z10addRestGpuIdEvPT_S1_mm,"aw",@nobits
	.sectionflags	@""
	.align	8
.nv.shared._Z10addRestGpuIdEvPT_S1_mm:
	.zero		3072


//--------------------- .nv.shared.reserved.0     --------------------------
	.section	.nv.shared.reserved.0,"aw",@nobits
	.weak		__nv_reservedSMEM_offset_0_alias
	.size		__nv_reservedSMEM_offset_0_alias, 0, 64
	.other		__nv_reservedSMEM_offset_0_alias,@"STO_CUDA_RESERVED_SHARED STV_DEFAULT"
__nv_reservedSMEM_offset_0_alias:
	.zero		0
	.zero		64


//--------------------- .nv.shared._Z19sum_leibnitz_sharedIdEvPT_mm --------------------------
	.section	.nv.shared._Z19sum_leibnitz_sharedIdEvPT_mm,"aw",@nobits
	.sectionflags	@""
	.align	8
.nv.shared._Z19sum_leibnitz_sharedIdEvPT_mm:
	.zero		3072


//--------------------- .nv.shared._Z10addRestGpuIfEvPT_S1_mm --------------------------
	.section	.nv.shared._Z10addRestGpuIfEvPT_S1_mm,"aw",@nobits
	.sectionflags	@""
	.align	4
.nv.shared._Z10addRestGpuIfEvPT_S1_mm:
	.zero		2048


//--------------------- .nv.shared._Z19sum_leibnitz_sharedIfEvPT_mm --------------------------
	.section	.nv.shared._Z19sum_leibnitz_sharedIfEvPT_mm,"aw",@nobits
	.sectionflags	@""
	.align	4
.nv.shared._Z19sum_leibnitz_sharedIfEvPT_mm:
	.zero		2048


//--------------------- .nv.constant0._Z10addRestGpuIdEvPT_S1_mm --------------------------
	.section	.nv.constant0._Z10addRestGpuIdEvPT_S1_mm,"a",@progbits
	.sectionflags	@""
	.align	4
.nv.constant0._Z10addRestGpuIdEvPT_S1_mm:
	.zero		928


//--------------------- .nv.constant0._Z19sum_leibnitz_sharedIdEvPT_mm --------------------------
	.section	.nv.constant0._Z19sum_leibnitz_sharedIdEvPT_mm,"a",@progbits
	.sectionflags	@""
	.align	4
.nv.constant0._Z19sum_leibnitz_sharedIdEvPT_mm:
	.zero		920


//--------------------- .nv.constant0._Z21sum_leibnitz_elementsIdEvPT_mb --------------------------
	.section	.nv.constant0._Z21sum_leibnitz_elementsIdEvPT_mb,"a",@progbits
	.sectionflags	@""
	.align	4
.nv.constant0._Z21sum_leibnitz_elementsIdEvPT_mb:
	.zero		913


//--------------------- .nv.constant0._Z10addRestGpuIfEvPT_S1_mm --------------------------
	.section	.nv.constant0._Z10addRestGpuIfEvPT_S1_mm,"a",@progbits
	.sectionflags	@""
	.align	4
.nv.constant0._Z10addRestGpuIfEvPT_S1_mm:
	.zero		928


//--------------------- .nv.constant0._Z19sum_leibnitz_sharedIfEvPT_mm --------------------------
	.section	.nv.constant0._Z19sum_leibnitz_sharedIfEvPT_mm,"a",@progbits
	.sectionflags	@""
	.align	4
.nv.constant0._Z19sum_leibnitz_sharedIfEvPT_mm:
	.zero		920


//--------------------- .nv.constant0._Z21sum_leibnitz_elementsIfEvPT_mb --------------------------
	.section	.nv.constant0._Z21sum_leibnitz_elementsIfEvPT_mb,"a",@progbits
	.sectionflags	@""
	.align	4
.nv.constant0._Z21sum_leibnitz_elementsIfEvPT_mb:
	.zero		913


//--------------------- SYMBOLS --------------------------

	.type		.nv.reservedSmem.offset0,@object
	.size		.nv.reservedSmem.offset0,0x4
	.type		.nv.reservedSmem.cap,@object
	.size		.nv.reservedSmem.cap,0x4
